	.target	sm_100a

	.elftype	@"ET_EXEC"


//--------------------- .note.nv.tkinfo           --------------------------
	.section	.note.nv.tkinfo,"",@"SHT_NOTE"
	.sectionflags	@"SHF_NOTE_NV_TKINFO"
	.tkinfo
        /*0018*/ 	.word	0x00000002
        /*0030*/ 	.string	""
        /*0030*/ 	.string	"ptxas"
        /*0030*/ 	.string	"Cuda compilation tools, release 13.0, V13.0.88"
        /*0030*/ 	.string	"Build cuda_13.0.r13.0/compiler.36424714_0"
        /*0030*/ 	.string	"-arch sm_100a -m 64 "



//--------------------- .note.nv.cuinfo           --------------------------
	.section	.note.nv.cuinfo,"",@"SHT_NOTE"
	.sectionflags	@"SHF_NOTE_NV_CUINFO"
        /*0018*/ 	.short	0x0002
        /*001a*/ 	.short	0x0064
        /*001c*/ 	.short	0x0082
	.zero		2


//--------------------- .nv.info                  --------------------------
	.section	.nv.info,"",@"SHT_CUDA_INFO"
	.align	4


	//----- nvinfo : EIATTR_REGCOUNT
	.align		4
        /*0000*/ 	.byte	0x04, 0x2f
        /*0002*/ 	.short	(.L_19 - .L_18)
	.align		4
.L_18:
        /*0004*/ 	.word	index@(_ZN7cutlass13device_kernelINS_4gemm6kernel13GemmUniversalIN4cute5tupleIJiiiiEEENS1_10collective13CollectiveMmaINS1_35MainloopSm100TmaUmmaWarpSpecializedILi3ELi2ELi4ENS5_IJNS4_1CILi1EEESB_SB_EEEEENS5_IJNSA_ILi64EEENSA_ILi128EEESE_EEENS_10tfloat32_tENS5_IJlSB_lEEESH_SI_NS4_8TiledMMAINS4_8MMA_AtomIJNS4_17SM100_MMA_TF32_SSISH_SH_fLi64ELi128ELNS4_4UMMA5MajorE0ELSN_0ELNSM_7ScaleInE0ELSO_0EEEEEENS4_6LayoutISC_NS5_IJNSA_ILi0EEESS_SS_EEEEENS5_IJNS4_10UnderscoreESV_SV_EEEEENS4_13SM90_TMA_LOADENS4_14ComposedLayoutINS4_7SwizzleILi3ELi4ELi3EEENS4_18smem_ptr_flag_bitsILi32EEENSR_INS5_IJNSA_ILi8EEENSA_ILi32EEEEEENS5_IJS15_SB_EEEEEEEvNS4_8identityESY_S19_vS1A_EENS_8epilogue10collective18CollectiveEpilogueINS1C_23Sm100TmaWarpSpecializedILi4ELi2ELi16ELb1ELb0EEEJSG_NS5_IJNSR_ISE_SB_EENSR_IS15_SB_EEEEESH_SI_SH_SI_NS1C_6fusion15FusionCallbacksIS1G_NS1K_17LinearCombinationISH_fSH_fLNS_15FloatRoundStyleE2EEESG_S1J_JEEENS4_5SM1004TMEM4LOAD26SM100_TMEM_LOAD_16dp128b8xESY_S19_NS4_17SM75_U32x4_LDSM_NENS4_14SM90_TMA_STOREES19_NS4_17SM90_U32x4_STSM_NENS4_39AutoVectorizingCopyWithAssumedAlignmentILi128EEEEEEvvEEEEvNT_6ParamsE)
        /*0008*/ 	.word	0x0000005e


	//----- nvinfo : EIATTR_FRAME_SIZE
	.align		4
.L_19:
        /*000c*/ 	.byte	0x04, 0x11
        /*000e*/ 	.short	(.L_21 - .L_20)
	.align		4
.L_20:
        /*0010*/ 	.word	index@($__internal_2_$__cuda_sm10x_tcgen05_guardrail_trap_unallocated_columns_being_dealloced)
        /*0014*/ 	.word	0x00000000


	//----- nvinfo : EIATTR_FRAME_SIZE
	.align		4
.L_21:
        /*0018*/ 	.byte	0x04, 0x11
        /*001a*/ 	.short	(.L_23 - .L_22)
	.align		4
.L_22:
        /*001c*/ 	.word	index@($__internal_1_$__cuda_sm10x_tcgen05_guardrail_trap_phase_invalid_during_alloc)
        /*0020*/ 	.word	0x00000000


	//----- nvinfo : EIATTR_FRAME_SIZE
	.align		4
.L_23:
        /*0024*/ 	.byte	0x04, 0x11
        /*0026*/ 	.short	(.L_25 - .L_24)
	.align		4
.L_24:
        /*0028*/ 	.word	index@($__internal_0_$__cuda_sm10x_tcgen05_guardrail_trap_col_being_dealloced_not_returned_by_alloc)
        /*002c*/ 	.word	0x00000000


	//----- nvinfo : EIATTR_FRAME_SIZE
	.align		4
.L_25:
        /*0030*/ 	.byte	0x04, 0x11
        /*0032*/ 	.short	(.L_27 - .L_26)
	.align		4
.L_26:
        /*0034*/ 	.word	index@(_ZN7cutlass13device_kernelINS_4gemm6kernel13GemmUniversalIN4cute5tupleIJiiiiEEENS1_10collective13CollectiveMmaINS1_35MainloopSm100TmaUmmaWarpSpecializedILi3ELi2ELi4ENS5_IJNS4_1CILi1EEESB_SB_EEEEENS5_IJNSA_ILi64EEENSA_ILi128EEESE_EEENS_10tfloat32_tENS5_IJlSB_lEEESH_SI_NS4_8TiledMMAINS4_8MMA_AtomIJNS4_17SM100_MMA_TF32_SSISH_SH_fLi64ELi128ELNS4_4UMMA5MajorE0ELSN_0ELNSM_7ScaleInE0ELSO_0EEEEEENS4_6LayoutISC_NS5_IJNSA_ILi0EEESS_SS_EEEEENS5_IJNS4_10UnderscoreESV_SV_EEEEENS4_13SM90_TMA_LOADENS4_14ComposedLayoutINS4_7SwizzleILi3ELi4ELi3EEENS4_18smem_ptr_flag_bitsILi32EEENSR_INS5_IJNSA_ILi8EEENSA_ILi32EEEEEENS5_IJS15_SB_EEEEEEEvNS4_8identityESY_S19_vS1A_EENS_8epilogue10collective18CollectiveEpilogueINS1C_23Sm100TmaWarpSpecializedILi4ELi2ELi16ELb1ELb0EEEJSG_NS5_IJNSR_ISE_SB_EENSR_IS15_SB_EEEEESH_SI_SH_SI_NS1C_6fusion15FusionCallbacksIS1G_NS1K_17LinearCombinationISH_fSH_fLNS_15FloatRoundStyleE2EEESG_S1J_JEEENS4_5SM1004TMEM4LOAD26SM100_TMEM_LOAD_16dp128b8xESY_S19_NS4_17SM75_U32x4_LDSM_NENS4_14SM90_TMA_STOREES19_NS4_17SM90_U32x4_STSM_NENS4_39AutoVectorizingCopyWithAssumedAlignmentILi128EEEEEEvvEEEEvNT_6ParamsE)
        /*0038*/ 	.word	0x00000000


	//----- nvinfo : EIATTR_MIN_STACK_SIZE
	.align		4
.L_27:
        /*003c*/ 	.byte	0x04, 0x12
        /*003e*/ 	.short	(.L_29 - .L_28)
	.align		4
.L_28:
        /*0040*/ 	.word	index@(_ZN7cutlass13device_kernelINS_4gemm6kernel13GemmUniversalIN4cute5tupleIJiiiiEEENS1_10collective13CollectiveMmaINS1_35MainloopSm100TmaUmmaWarpSpecializedILi3ELi2ELi4ENS5_IJNS4_1CILi1EEESB_SB_EEEEENS5_IJNSA_ILi64EEENSA_ILi128EEESE_EEENS_10tfloat32_tENS5_IJlSB_lEEESH_SI_NS4_8TiledMMAINS4_8MMA_AtomIJNS4_17SM100_MMA_TF32_SSISH_SH_fLi64ELi128ELNS4_4UMMA5MajorE0ELSN_0ELNSM_7ScaleInE0ELSO_0EEEEEENS4_6LayoutISC_NS5_IJNSA_ILi0EEESS_SS_EEEEENS5_IJNS4_10UnderscoreESV_SV_EEEEENS4_13SM90_TMA_LOADENS4_14ComposedLayoutINS4_7SwizzleILi3ELi4ELi3EEENS4_18smem_ptr_flag_bitsILi32EEENSR_INS5_IJNSA_ILi8EEENSA_ILi32EEEEEENS5_IJS15_SB_EEEEEEEvNS4_8identityESY_S19_vS1A_EENS_8epilogue10collective18CollectiveEpilogueINS1C_23Sm100TmaWarpSpecializedILi4ELi2ELi16ELb1ELb0EEEJSG_NS5_IJNSR_ISE_SB_EENSR_IS15_SB_EEEEESH_SI_SH_SI_NS1C_6fusion15FusionCallbacksIS1G_NS1K_17LinearCombinationISH_fSH_fLNS_15FloatRoundStyleE2EEESG_S1J_JEEENS4_5SM1004TMEM4LOAD26SM100_TMEM_LOAD_16dp128b8xESY_S19_NS4_17SM75_U32x4_LDSM_NENS4_14SM90_TMA_STOREES19_NS4_17SM90_U32x4_STSM_NENS4_39AutoVectorizingCopyWithAssumedAlignmentILi128EEEEEEvvEEEEvNT_6ParamsE)
        /*0044*/ 	.word	0x00000000
.L_29:


//--------------------- .nv.compat                --------------------------
	.section	.nv.compat,"",@"SHT_CUDA_COMPAT_INFO"
	.align	4
        /*0000*/ 	.byte	0x02, 0x09, 0x01, 0x00, 0x02, 0x02, 0x02, 0x00, 0x02, 0x05, 0x05, 0x00, 0x03, 0x07, 0x01, 0x01
        /*0010*/ 	.byte	0x02, 0x03, 0x01, 0x00, 0x02, 0x06, 0x01, 0x00, 0x04, 0x0b, 0x08, 0x00, 0x09, 0x00, 0x00, 0x00
        /*0020*/ 	.byte	0x00, 0x00, 0x00, 0x00


//--------------------- .nv.info._ZN7cutlass13device_kernelINS_4gemm6kernel13GemmUniversalIN4cute5tupleIJiiiiEEENS1_10collective13CollectiveMmaINS1_35MainloopSm100TmaUmmaWarpSpecializedILi3ELi2ELi4ENS5_IJNS4_1CILi1EEESB_SB_EEEEENS5_IJNSA_ILi64EEENSA_ILi128EEESE_EEENS_10tfloat32_tENS5_IJlSB_lEEESH_SI_NS4_8TiledMMAINS4_8MMA_AtomIJNS4_17SM100_MMA_TF32_SSISH_SH_fLi64ELi128ELNS4_4UMMA5MajorE0ELSN_0ELNSM_7ScaleInE0ELSO_0EEEEEENS4_6LayoutISC_NS5_IJNSA_ILi0EEESS_SS_EEEEENS5_IJNS4_10UnderscoreESV_SV_EEEEENS4_13SM90_TMA_LOADENS4_14ComposedLayoutINS4_7SwizzleILi3ELi4ELi3EEENS4_18smem_ptr_flag_bitsILi32EEENSR_INS5_IJNSA_ILi8EEENSA_ILi32EEEEEENS5_IJS15_SB_EEEEEEEvNS4_8identityESY_S19_vS1A_EENS_8epilogue10collective18CollectiveEpilogueINS1C_23Sm100TmaWarpSpecializedILi4ELi2ELi16ELb1ELb0EEEJSG_NS5_IJNSR_ISE_SB_EENSR_IS15_SB_EEEEESH_SI_SH_SI_NS1C_6fusion15FusionCallbacksIS1G_NS1K_17LinearCombinationISH_fSH_fLNS_15FloatRoundStyleE2EEESG_S1J_JEEENS4_5SM1004TMEM4LOAD26SM100_TMEM_LOAD_16dp128b8xESY_S19_NS4_17SM75_U32x4_LDSM_NENS4_14SM90_TMA_STOREES19_NS4_17SM90_U32x4_STSM_NENS4_39AutoVectorizingCopyWithAssumedAlignmentILi128EEEEEEvvEEEEvNT_6ParamsE --------------------------
	.section	.nv.info._ZN7cutlass13device_kernelINS_4gemm6kernel13GemmUniversalIN4cute5tupleIJiiiiEEENS1_10collective13CollectiveMmaINS1_35MainloopSm100TmaUmmaWarpSpecializedILi3ELi2ELi4ENS5_IJNS4_1CILi1EEESB_SB_EEEEENS5_IJNSA_ILi64EEENSA_ILi128EEESE_EEENS_10tfloat32_tENS5_IJlSB_lEEESH_SI_NS4_8TiledMMAINS4_8MMA_AtomIJNS4_17SM100_MMA_TF32_SSISH_SH_fLi64ELi128ELNS4_4UMMA5MajorE0ELSN_0ELNSM_7ScaleInE0ELSO_0EEEEEENS4_6LayoutISC_NS5_IJNSA_ILi0EEESS_SS_EEEEENS5_IJNS4_10UnderscoreESV_SV_EEEEENS4_13SM90_TMA_LOADENS4_14ComposedLayoutINS4_7SwizzleILi3ELi4ELi3EEENS4_18smem_ptr_flag_bitsILi32EEENSR_INS5_IJNSA_ILi8EEENSA_ILi32EEEEEENS5_IJS15_SB_EEEEEEEvNS4_8identityESY_S19_vS1A_EENS_8epilogue10collective18CollectiveEpilogueINS1C_23Sm100TmaWarpSpecializedILi4ELi2ELi16ELb1ELb0EEEJSG_NS5_IJNSR_ISE_SB_EENSR_IS15_SB_EEEEESH_SI_SH_SI_NS1C_6fusion15FusionCallbacksIS1G_NS1K_17LinearCombinationISH_fSH_fLNS_15FloatRoundStyleE2EEESG_S1J_JEEENS4_5SM1004TMEM4LOAD26SM100_TMEM_LOAD_16dp128b8xESY_S19_NS4_17SM75_U32x4_LDSM_NENS4_14SM90_TMA_STOREES19_NS4_17SM90_U32x4_STSM_NENS4_39AutoVectorizingCopyWithAssumedAlignmentILi128EEEEEEvvEEEEvNT_6ParamsE,"",@"SHT_CUDA_INFO"
	.sectionflags	@""
	.align	4


	//----- nvinfo : EIATTR_CUDA_API_VERSION
	.align		4
        /*0000*/ 	.byte	0x04, 0x37
        /*0002*/ 	.short	(.L_31 - .L_30)
.L_30:
        /*0004*/ 	.word	0x00000082


	//----- nvinfo : EIATTR_KPARAM_INFO
	.align		4
.L_31:
        /*0008*/ 	.byte	0x04, 0x17
        /*000a*/ 	.short	(.L_33 - .L_32)
.L_32:
        /*000c*/ 	.word	0x00000000
        /*0010*/ 	.short	0x0000
        /*0012*/ 	.short	0x0000
        /*0014*/ 	.byte	0x00, 0xf0, 0x01, 0x20


	//----- nvinfo : EIATTR_AT_ENTRY_FRAGMENTS
	.align		4
.L_33:
        /*0018*/ 	.byte	0x04, 0x4f
        /*001a*/ 	.short	(.L_35 - .L_34)


	//   ....[0]....
.L_34:
        /*001c*/ 	.word	0x00000006


	//----- nvinfo : EIATTR_RESERVED_SMEM_USED
	.align		4
.L_35:
        /*0020*/ 	.byte	0x01, 0x41
	.zero		2


	//----- nvinfo : EIATTR_SPARSE_MMA_MASK
	.align		4
        /*0024*/ 	.byte	0x03, 0x50
        /*0026*/ 	.short	0x0000


	//----- nvinfo : EIATTR_TCGEN05_1CTA_USED
	.align		4
        /*0028*/ 	.byte	0x01, 0x51
	.zero		2


	//----- nvinfo : EIATTR_MAXREG_COUNT
	.align		4
        /*002c*/ 	.byte	0x03, 0x1b
        /*002e*/ 	.short	0x00ff


	//----- nvinfo : EIATTR_NUM_BARRIERS
	.align		4
        /*0030*/ 	.byte	0x02, 0x4c
        /*0032*/ 	.byte	0x07
	.zero		1


	//----- nvinfo : EIATTR_EXTERNS
	.align		4
        /*0034*/ 	.byte	0x04, 0x0f
        /*0036*/ 	.short	(.L_37 - .L_36)


	//   ....[0]....
	.align		4
.L_36:
        /*0038*/ 	.word	index@(__assertfail)


	//----- nvinfo : EIATTR_MERCURY_ISA_VERSION
	.align		4
.L_37:
        /*003c*/ 	.byte	0x03, 0x5f
        /*003e*/ 	.short	0x0101


	//----- nvinfo : EIATTR_INT_WARP_WIDE_INSTR_OFFSETS
	.align		4
        /*0040*/ 	.byte	0x04, 0x31
        /*0042*/ 	.short	(.L_39 - .L_38)


	//   ....[0]....
.L_38:
        /*0044*/ 	.word	0x00001f20


	//   ....[1]....
        /*0048*/ 	.word	0x00003af0


	//   ....[2]....
        /*004c*/ 	.word	0x00003b20


	//   ....[3]....
        /*0050*/ 	.word	0x00003b70


	//   ....[4]....
        /*0054*/ 	.word	0x00004480


	//   ....[5]....
        /*0058*/ 	.word	0x000044e0


	//   ....[6]....
        /*005c*/ 	.word	0x000045c0


	//   ....[7]....
        /*0060*/ 	.word	0x00004630


	//   ....[8]....
        /*0064*/ 	.word	0x00004740


	//   ....[9]....
        /*0068*/ 	.word	0x000047d0


	//   ....[10]....
        /*006c*/ 	.word	0x000049a0


	//   ....[11]....
        /*0070*/ 	.word	0x00004b00


	//----- nvinfo : EIATTR_COOP_GROUP_MASK_REGIDS
	.align		4
.L_39:
        /*0074*/ 	.byte	0x04, 0x29
        /*0076*/ 	.short	(.L_41 - .L_40)


	//   ....[0]....
.L_40:
        /*0078*/ 	.word	0xffffffff


	//   ....[1]....
        /*007c*/ 	.word	0xffffffff


	//   ....[2]....
        /*0080*/ 	.word	0xffffffff


	//   ....[3]....
        /*0084*/ 	.word	0xffffffff


	//   ....[4]....
        /*0088*/ 	.word	0xffffffff


	//   ....[5]....
        /*008c*/ 	.word	0xffffffff


	//   ....[6]....
        /*0090*/ 	.word	0xffffffff


	//   ....[7]....
        /*0094*/ 	.word	0xffffffff


	//   ....[8]....
        /*0098*/ 	.word	0xffffffff


	//   ....[9]....
        /*009c*/ 	.word	0xffffffff


	//   ....[10]....
        /*00a0*/ 	.word	0xffffffff


	//   ....[11]....
        /*00a4*/ 	.word	0xffffffff


	//   ....[12]....
        /*00a8*/ 	.word	0xffffffff


	//----- nvinfo : EIATTR_COOP_GROUP_INSTR_OFFSETS
	.align		4
.L_41:
        /*00ac*/ 	.byte	0x04, 0x28
        /*00ae*/ 	.short	(.L_43 - .L_42)


	//   ....[0]....
.L_42:
        /*00b0*/ 	.word	0x00000090


	//   ....[1]....
        /*00b4*/ 	.word	0x000004d0


	//   ....[2]....
        /*00b8*/ 	.word	0x00000620


	//   ....[3]....
        /*00bc*/ 	.word	0x000007c0


	//   ....[4]....
        /*00c0*/ 	.word	0x000008c0


	//   ....[5]....
        /*00c4*/ 	.word	0x00000a30


	//   ....[6]....
        /*00c8*/ 	.word	0x00000bd0


	//   ....[7]....
        /*00cc*/ 	.word	0x00001e00


	//   ....[8]....
        /*00d0*/ 	.word	0x00002b50


	//   ....[9]....
        /*00d4*/ 	.word	0x00002d60


	//   ....[10]....
        /*00d8*/ 	.word	0x00002d90


	//   ....[11]....
        /*00dc*/ 	.word	0x000039e0


	//   ....[12]....
        /*00e0*/ 	.word	0x00003c10


	//----- nvinfo : EIATTR_VRC_CTA_INIT_COUNT
	.align		4
.L_43:
        /*00e4*/ 	.byte	0x02, 0x4a
        /*00e6*/ 	.byte	0x80
	.zero		1


	//----- nvinfo : EIATTR_SYSCALL_OFFSETS
	.align		4
        /*00e8*/ 	.byte	0x04, 0x46
        /*00ea*/ 	.short	(.L_45 - .L_44)


	//   ....[0]....
.L_44:
        /*00ec*/ 	.word	0x000055c0


	//   ....[1]....
        /*00f0*/ 	.word	0x000056b0


	//   ....[2]....
        /*00f4*/ 	.word	0x00005ee0


	//   ....[3]....
        /*00f8*/ 	.word	0x000068a0


	//   ....[4]....
        /*00fc*/ 	.word	0x00007200


	//   ....[5]....
        /*0100*/ 	.word	0x00007b60


	//----- nvinfo : EIATTR_MBARRIER_INSTR_OFFSETS
	.align		4
.L_45:
        /*0104*/ 	.byte	0x04, 0x39
        /*0106*/ 	.short	(.L_47 - .L_46)


	//   ....[0]....
.L_46:
        /*0108*/ 	.word	0x000005b0
        /*010c*/ 	.word	0x000000ff
        /*0110*/ 	.word	0x00000000
        /*0114*/ 	.short	0x0100
        /*0116*/ 	.byte	0x05
	.zero		1


	//   ....[1]....
        /*0118*/ 	.word	0x000005c0
        /*011c*/ 	.word	0x000000ff
        /*0120*/ 	.word	0x00000018
        /*0124*/ 	.short	0x0100
        /*0126*/ 	.byte	0x05
	.zero		1


	//   ....[2]....
        /*0128*/ 	.word	0x000005d0
        /*012c*/ 	.word	0x000000ff
        /*0130*/ 	.word	0x00000008
        /*0134*/ 	.short	0x0100
        /*0136*/ 	.byte	0x05
	.zero		1


	//   ....[3]....
        /*0138*/ 	.word	0x000005e0
        /*013c*/ 	.word	0x000000ff
        /*0140*/ 	.word	0x00000020
        /*0144*/ 	.short	0x0100
        /*0146*/ 	.byte	0x05
	.zero		1


	//   ....[4]....
        /*0148*/ 	.word	0x000005f0
        /*014c*/ 	.word	0x000000ff
        /*0150*/ 	.word	0x00000010
        /*0154*/ 	.short	0x0100
        /*0156*/ 	.byte	0x05
	.zero		1


	//   ....[5]....
        /*0158*/ 	.word	0x00000600
        /*015c*/ 	.word	0x000000ff
        /*0160*/ 	.word	0x00000028
        /*0164*/ 	.short	0x0100
        /*0166*/ 	.byte	0x05
	.zero		1


	//   ....[6]....
        /*0168*/ 	.word	0x00000730
        /*016c*/ 	.word	0x000000ff
        /*0170*/ 	.word	0x00000030
        /*0174*/ 	.short	0x0100
        /*0176*/ 	.byte	0x07
	.zero		1


	//   ....[7]....
        /*0178*/ 	.word	0x00000740
        /*017c*/ 	.word	0x000000ff
        /*0180*/ 	.word	0x00000050
        /*0184*/ 	.short	0x0100
        /*0186*/ 	.byte	0x07
	.zero		1


	//   ....[8]....
        /*0188*/ 	.word	0x00000750
        /*018c*/ 	.word	0x000000ff
        /*0190*/ 	.word	0x00000038
        /*0194*/ 	.short	0x0100
        /*0196*/ 	.byte	0x07
	.zero		1


	//   ....[9]....
        /*0198*/ 	.word	0x00000760
        /*019c*/ 	.word	0x000000ff
        /*01a0*/ 	.word	0x00000058
        /*01a4*/ 	.short	0x0100
        /*01a6*/ 	.byte	0x07
	.zero		1


	//   ....[10]....
        /*01a8*/ 	.word	0x00000770
        /*01ac*/ 	.word	0x000000ff
        /*01b0*/ 	.word	0x00000040
        /*01b4*/ 	.short	0x0100
        /*01b6*/ 	.byte	0x07
	.zero		1


	//   ....[11]....
        /*01b8*/ 	.word	0x00000780
        /*01bc*/ 	.word	0x000000ff
        /*01c0*/ 	.word	0x00000060
        /*01c4*/ 	.short	0x0100
        /*01c6*/ 	.byte	0x07
	.zero		1


	//   ....[12]....
        /*01c8*/ 	.word	0x00000790
        /*01cc*/ 	.word	0x000000ff
        /*01d0*/ 	.word	0x00000048
        /*01d4*/ 	.short	0x0100
        /*01d6*/ 	.byte	0x07
	.zero		1


	//   ....[13]....
        /*01d8*/ 	.word	0x000007a0
        /*01dc*/ 	.word	0x000000ff
        /*01e0*/ 	.word	0x00000068
        /*01e4*/ 	.short	0x0100
        /*01e6*/ 	.byte	0x07
	.zero		1


	//   ....[14]....
        /*01e8*/ 	.word	0x00000890
        /*01ec*/ 	.word	0x000000ff
        /*01f0*/ 	.word	0x00000070
        /*01f4*/ 	.short	0x0100
        /*01f6*/ 	.byte	0x05
	.zero		1


	//   ....[15]....
        /*01f8*/ 	.word	0x000008a0
        /*01fc*/ 	.word	0x000000ff
        /*0200*/ 	.word	0x00000078
        /*0204*/ 	.short	0x0100
        /*0206*/ 	.byte	0x05
	.zero		1


	//   ....[16]....
        /*0208*/ 	.word	0x000009e0
        /*020c*/ 	.word	0x000000ff
        /*0210*/ 	.word	0x00000080
        /*0214*/ 	.short	0x0100
        /*0216*/ 	.byte	0x05
	.zero		1


	//   ....[17]....
        /*0218*/ 	.word	0x000009f0
        /*021c*/ 	.word	0x000000ff
        /*0220*/ 	.word	0x00000090
        /*0224*/ 	.short	0x0100
        /*0226*/ 	.byte	0x05
	.zero		1


	//   ....[18]....
        /*0228*/ 	.word	0x00000a00
        /*022c*/ 	.word	0x000000ff
        /*0230*/ 	.word	0x00000088
        /*0234*/ 	.short	0x0100
        /*0236*/ 	.byte	0x05
	.zero		1


	//   ....[19]....
        /*0238*/ 	.word	0x00000a10
        /*023c*/ 	.word	0x000000ff
        /*0240*/ 	.word	0x00000098
        /*0244*/ 	.short	0x0100
        /*0246*/ 	.byte	0x05
	.zero		1


	//   ....[20]....
        /*0248*/ 	.word	0x00000b40
        /*024c*/ 	.word	0x000000ff
        /*0250*/ 	.word	0x000000a0
        /*0254*/ 	.short	0x0100
        /*0256*/ 	.byte	0x07
	.zero		1


	//   ....[21]....
        /*0258*/ 	.word	0x00000b50
        /*025c*/ 	.word	0x000000ff
        /*0260*/ 	.word	0x000000c0
        /*0264*/ 	.short	0x0100
        /*0266*/ 	.byte	0x07
	.zero		1


	//   ....[22]....
        /*0268*/ 	.word	0x00000b60
        /*026c*/ 	.word	0x000000ff
        /*0270*/ 	.word	0x000000a8
        /*0274*/ 	.short	0x0100
        /*0276*/ 	.byte	0x07
	.zero		1


	//   ....[23]....
        /*0278*/ 	.word	0x00000b70
        /*027c*/ 	.word	0x000000ff
        /*0280*/ 	.word	0x000000c8
        /*0284*/ 	.short	0x0100
        /*0286*/ 	.byte	0x07
	.zero		1


	//   ....[24]....
        /*0288*/ 	.word	0x00000b80
        /*028c*/ 	.word	0x000000ff
        /*0290*/ 	.word	0x000000b0
        /*0294*/ 	.short	0x0100
        /*0296*/ 	.byte	0x07
	.zero		1


	//   ....[25]....
        /*0298*/ 	.word	0x00000b90
        /*029c*/ 	.word	0x000000ff
        /*02a0*/ 	.word	0x000000d0
        /*02a4*/ 	.short	0x0100
        /*02a6*/ 	.byte	0x07
	.zero		1


	//   ....[26]....
        /*02a8*/ 	.word	0x00000ba0
        /*02ac*/ 	.word	0x000000ff
        /*02b0*/ 	.word	0x000000b8
        /*02b4*/ 	.short	0x0100
        /*02b6*/ 	.byte	0x07
	.zero		1


	//   ....[27]....
        /*02b8*/ 	.word	0x00000bb0
        /*02bc*/ 	.word	0x000000ff
        /*02c0*/ 	.word	0x000000d8
        /*02c4*/ 	.short	0x0100
        /*02c6*/ 	.byte	0x07
	.zero		1


	//   ....[28]....
        /*02c8*/ 	.word	0x00000ca0
        /*02cc*/ 	.word	0x000000ff
        /*02d0*/ 	.word	0x000000e0
        /*02d4*/ 	.short	0x0100
        /*02d6*/ 	.byte	0x05
	.zero		1


	//   ....[29]....
        /*02d8*/ 	.word	0x00000cb0
        /*02dc*/ 	.word	0x000000ff
        /*02e0*/ 	.word	0x000000f0
        /*02e4*/ 	.short	0x0100
        /*02e6*/ 	.byte	0x05
	.zero		1


	//   ....[30]....
        /*02e8*/ 	.word	0x00000cc0
        /*02ec*/ 	.word	0x000000ff
        /*02f0*/ 	.word	0x000000e8
        /*02f4*/ 	.short	0x0100
        /*02f6*/ 	.byte	0x05
	.zero		1


	//   ....[31]....
        /*02f8*/ 	.word	0x00000cd0
        /*02fc*/ 	.word	0x000000ff
        /*0300*/ 	.word	0x000000f8
        /*0304*/ 	.short	0x0100
        /*0306*/ 	.byte	0x05
	.zero		1


	//   ....[32]....
        /*0308*/ 	.word	0x000015a0
        /*030c*/ 	.word	0x00000002
        /*0310*/ 	.word	0x000000f0
        /*0314*/ 	.short	0x010a
        /*0316*/ 	.byte	0xff
	.zero		1


	//   ....[33]....
        /*0318*/ 	.word	0x000015d0
        /*031c*/ 	.word	0x00000002
        /*0320*/ 	.word	0x000000e0
        /*0324*/ 	.short	0x0101
        /*0326*/ 	.byte	0xff
	.zero		1


	//   ....[34]....
        /*0328*/ 	.word	0x000016a0
        /*032c*/ 	.word	0x000000ff
        /*0330*/ 	.word	0x00000018
        /*0334*/ 	.short	0x010a
        /*0336*/ 	.byte	0x08
	.zero		1


	//   ....[35]....
        /*0338*/ 	.word	0x00001740
        /*033c*/ 	.word	0x000000ff
        /*0340*/ 	.word	0x00000018
        /*0344*/ 	.short	0x010a
        /*0346*/ 	.byte	0x21
	.zero		1


	//   ....[36]....
        /*0348*/ 	.word	0x00001890
        /*034c*/ 	.word	0x000000ff
        /*0350*/ 	.word	0x00000018
        /*0354*/ 	.short	0x010a
        /*0356*/ 	.byte	0x08
	.zero		1


	//   ....[37]....
        /*0358*/ 	.word	0x00001a60
        /*035c*/ 	.word	0x000000ff
        /*0360*/ 	.word	0x00000078
        /*0364*/ 	.short	0x0101
        /*0366*/ 	.byte	0x04
	.zero		1


	//   ....[38]....
        /*0368*/ 	.word	0x00001a80
        /*036c*/ 	.word	0x000000ff
        /*0370*/ 	.word	0x00000018
        /*0374*/ 	.short	0x010a
        /*0376*/ 	.byte	0x08
	.zero		1


	//   ....[39]....
        /*0378*/ 	.word	0x00001b00
        /*037c*/ 	.word	0x000000ff
        /*0380*/ 	.word	0x00000018
        /*0384*/ 	.short	0x010a
        /*0386*/ 	.byte	0x21
	.zero		1


	//   ....[40]....
        /*0388*/ 	.word	0x00001c50
        /*038c*/ 	.word	0x000000ff
        /*0390*/ 	.word	0x00000018
        /*0394*/ 	.short	0x010a
        /*0396*/ 	.byte	0x08
	.zero		1


	//   ....[41]....
        /*0398*/ 	.word	0x00001e30
        /*039c*/ 	.word	0x00000002
        /*03a0*/ 	.word	0x00000080
        /*03a4*/ 	.short	0x010a
        /*03a6*/ 	.byte	0xff
	.zero		1


	//   ....[42]....
        /*03a8*/ 	.word	0x00001ef0
        /*03ac*/ 	.word	0x00000002
        /*03b0*/ 	.word	0x00000000
        /*03b4*/ 	.short	0x0101
        /*03b6*/ 	.byte	0xff
	.zero		1


	//   ....[43]....
        /*03b8*/ 	.word	0x00002450
        /*03bc*/ 	.word	0x000000ff
        /*03c0*/ 	.word	0x00000000
        /*03c4*/ 	.short	0x010a
        /*03c6*/ 	.byte	0x05
	.zero		1


	//   ....[44]....
        /*03c8*/ 	.word	0x000024e0
        /*03cc*/ 	.word	0x000000ff
        /*03d0*/ 	.word	0x00000000
        /*03d4*/ 	.short	0x010a
        /*03d6*/ 	.byte	0x05
	.zero		1


	//   ....[45]....
        /*03d8*/ 	.word	0x00002580
        /*03dc*/ 	.word	0x00000000
        /*03e0*/ 	.word	0x00000000
        /*03e4*/ 	.short	0x010a
        /*03e6*/ 	.byte	0xff
	.zero		1


	//   ....[46]....
        /*03e8*/ 	.word	0x000026a0
        /*03ec*/ 	.word	0x00000000
        /*03f0*/ 	.word	0x000000e0
        /*03f4*/ 	.short	0x010a
        /*03f6*/ 	.byte	0xff
	.zero		1


	//   ....[47]....
        /*03f8*/ 	.word	0x00002710
        /*03fc*/ 	.word	0x00000000
        /*0400*/ 	.word	0x00000000
        /*0404*/ 	.short	0x0101
        /*0406*/ 	.byte	0xff
	.zero		1


	//   ....[48]....
        /*0408*/ 	.word	0x00002730
        /*040c*/ 	.word	0x000000ff
        /*0410*/ 	.word	0x00000090
        /*0414*/ 	.short	0x010a
        /*0416*/ 	.byte	0x05
	.zero		1


	//   ....[49]....
        /*0418*/ 	.word	0x00002850
        /*041c*/ 	.word	0x00000000
        /*0420*/ 	.word	0x00000080
        /*0424*/ 	.short	0x010a
        /*0426*/ 	.byte	0xff
	.zero		1


	//   ....[50]....
        /*0428*/ 	.word	0x00002950
        /*042c*/ 	.word	0x00000000
        /*0430*/ 	.word	0x00000000
        /*0434*/ 	.short	0x0101
        /*0436*/ 	.byte	0xff
	.zero		1


	//   ....[51]....
        /*0438*/ 	.word	0x000029e0
        /*043c*/ 	.word	0x000000ff
        /*0440*/ 	.word	0x00000090
        /*0444*/ 	.short	0x0106
        /*0446*/ 	.byte	0x05
	.zero		1


	//   ....[52]....
        /*0448*/ 	.word	0x00002a00
        /*044c*/ 	.word	0x000000ff
        /*0450*/ 	.word	0x00000090
        /*0454*/ 	.short	0x010a
        /*0456*/ 	.byte	0x05
	.zero		1


	//   ....[53]....
        /*0458*/ 	.word	0x00002a90
        /*045c*/ 	.word	0x000000ff
        /*0460*/ 	.word	0x00000090
        /*0464*/ 	.short	0x0106
        /*0466*/ 	.byte	0x04
	.zero		1


	//   ....[54]....
        /*0468*/ 	.word	0x00002ad0
        /*046c*/ 	.word	0x00000000
        /*0470*/ 	.word	0x00000090
        /*0474*/ 	.short	0x010a
        /*0476*/ 	.byte	0xff
	.zero		1


	//   ....[55]....
        /*0478*/ 	.word	0x00003090
        /*047c*/ 	.word	0x00000000
        /*0480*/ 	.word	0x00000080
        /*0484*/ 	.short	0x010a
        /*0486*/ 	.byte	0xff
	.zero		1


	//   ....[56]....
        /*0488*/ 	.word	0x000031a0
        /*048c*/ 	.word	0x00000003
        /*0490*/ 	.word	0x00000000
        /*0494*/ 	.short	0x0101
        /*0496*/ 	.byte	0xff
	.zero		1


	//   ....[57]....
        /*0498*/ 	.word	0x000031b0
        /*049c*/ 	.word	0x000000ff
        /*04a0*/ 	.word	0x00000000
        /*04a4*/ 	.short	0x010a
        /*04a6*/ 	.byte	0x07
	.zero		1


	//   ....[58]....
        /*04a8*/ 	.word	0x00003230
        /*04ac*/ 	.word	0x000000ff
        /*04b0*/ 	.word	0x000000c0
        /*04b4*/ 	.short	0x010a
        /*04b6*/ 	.byte	0x06
	.zero		1


	//   ....[59]....
        /*04b8*/ 	.word	0x00003300
        /*04bc*/ 	.word	0x000000ff
        /*04c0*/ 	.word	0x00000000
        /*04c4*/ 	.short	0x010a
        /*04c6*/ 	.byte	0x0b
	.zero		1


	//   ....[60]....
        /*04c8*/ 	.word	0x00003430
        /*04cc*/ 	.word	0x000000ff
        /*04d0*/ 	.word	0x00000000
        /*04d4*/ 	.short	0x010a
        /*04d6*/ 	.byte	0x22
	.zero		1


	//   ....[61]....
        /*04d8*/ 	.word	0x00003810
        /*04dc*/ 	.word	0x000000ff
        /*04e0*/ 	.word	0x00000000
        /*04e4*/ 	.short	0x010a
        /*04e6*/ 	.byte	0x06
	.zero		1


	//   ....[62]....
        /*04e8*/ 	.word	0x000038a0
        /*04ec*/ 	.word	0x000000ff
        /*04f0*/ 	.word	0x00000000
        /*04f4*/ 	.short	0x010a
        /*04f6*/ 	.byte	0x06
	.zero		1


	//   ....[63]....
        /*04f8*/ 	.word	0x00003930
        /*04fc*/ 	.word	0x000000ff
        /*0500*/ 	.word	0x00000000
        /*0504*/ 	.short	0x010a
        /*0506*/ 	.byte	0x06
	.zero		1


	//   ....[64]....
        /*0508*/ 	.word	0x000039c0
        /*050c*/ 	.word	0x000000ff
        /*0510*/ 	.word	0x00000000
        /*0514*/ 	.short	0x010a
        /*0516*/ 	.byte	0x07
	.zero		1


	//   ....[65]....
        /*0518*/ 	.word	0x00003e30
        /*051c*/ 	.word	0x00000000
        /*0520*/ 	.word	0x00000080
        /*0524*/ 	.short	0x010a
        /*0526*/ 	.byte	0xff
	.zero		1


	//   ....[66]....
        /*0528*/ 	.word	0x00003ef0
        /*052c*/ 	.word	0x00000000
        /*0530*/ 	.word	0x00000000
        /*0534*/ 	.short	0x0101
        /*0536*/ 	.byte	0xff
	.zero		1


	//   ....[67]....
        /*0538*/ 	.word	0x00004210
        /*053c*/ 	.word	0x000000ff
        /*0540*/ 	.word	0x00000078
        /*0544*/ 	.short	0x010a
        /*0546*/ 	.byte	0x07
	.zero		1


	//   ....[68]....
        /*0548*/ 	.word	0x00004400
        /*054c*/ 	.word	0x000000ff
        /*0550*/ 	.word	0x00000050
        /*0554*/ 	.short	0x010a
        /*0556*/ 	.byte	0x07
	.zero		1


	//   ....[69]....
        /*0558*/ 	.word	0x00004570
        /*055c*/ 	.word	0x000000ff
        /*0560*/ 	.word	0x00000030
        /*0564*/ 	.short	0x010b
        /*0566*/ 	.byte	0x07
	.zero		1


	//   ....[70]....
        /*0568*/ 	.word	0x00004580
        /*056c*/ 	.word	0x000000ff
        /*0570*/ 	.word	0x00000000
        /*0574*/ 	.short	0x0101
        /*0576*/ 	.byte	0x08
	.zero		1


	//   ....[71]....
        /*0578*/ 	.word	0x00004590
        /*057c*/ 	.word	0x000000ff
        /*0580*/ 	.word	0x00000058
        /*0584*/ 	.short	0x010a
        /*0586*/ 	.byte	0x07
	.zero		1


	//   ....[72]....
        /*0588*/ 	.word	0x000046e0
        /*058c*/ 	.word	0x000000ff
        /*0590*/ 	.word	0x00000038
        /*0594*/ 	.short	0x010b
        /*0596*/ 	.byte	0x07
	.zero		1


	//   ....[73]....
        /*0598*/ 	.word	0x000046f0
        /*059c*/ 	.word	0x000000ff
        /*05a0*/ 	.word	0x00000000
        /*05a4*/ 	.short	0x0101
        /*05a6*/ 	.byte	0x08
	.zero		1


	//   ....[74]....
        /*05a8*/ 	.word	0x00004700
        /*05ac*/ 	.word	0x000000ff
        /*05b0*/ 	.word	0x00000060
        /*05b4*/ 	.short	0x010a
        /*05b6*/ 	.byte	0x07
	.zero		1


	//   ....[75]....
        /*05b8*/ 	.word	0x00004880
        /*05bc*/ 	.word	0x000000ff
        /*05c0*/ 	.word	0x00000040
        /*05c4*/ 	.short	0x010b
        /*05c6*/ 	.byte	0x07
	.zero		1


	//   ....[76]....
        /*05c8*/ 	.word	0x000048c0
        /*05cc*/ 	.word	0x000000ff
        /*05d0*/ 	.word	0x00000000
        /*05d4*/ 	.short	0x0101
        /*05d6*/ 	.byte	0x08
	.zero		1


	//   ....[77]....
        /*05d8*/ 	.word	0x00004900
        /*05dc*/ 	.word	0x000000ff
        /*05e0*/ 	.word	0x00000068
        /*05e4*/ 	.short	0x010a
        /*05e6*/ 	.byte	0x07
	.zero		1


	//   ....[78]....
        /*05e8*/ 	.word	0x00004b40
        /*05ec*/ 	.word	0x000000ff
        /*05f0*/ 	.word	0x00000048
        /*05f4*/ 	.short	0x010b
        /*05f6*/ 	.byte	0x07
	.zero		1


	//   ....[79]....
        /*05f8*/ 	.word	0x00004b60
        /*05fc*/ 	.word	0x000000ff
        /*0600*/ 	.word	0x00000000
        /*0604*/ 	.short	0x0101
        /*0606*/ 	.byte	0x0d
	.zero		1


	//   ....[80]....
        /*0608*/ 	.word	0x00004b90
        /*060c*/ 	.word	0x000000ff
        /*0610*/ 	.word	0x00000050
        /*0614*/ 	.short	0x010a
        /*0616*/ 	.byte	0x07
	.zero		1


	//   ....[81]....
        /*0618*/ 	.word	0x00004bb0
        /*061c*/ 	.word	0x000000ff
        /*0620*/ 	.word	0x00000058
        /*0624*/ 	.short	0x010a
        /*0626*/ 	.byte	0x07
	.zero		1


	//   ....[82]....
        /*0628*/ 	.word	0x00004bd0
        /*062c*/ 	.word	0x000000ff
        /*0630*/ 	.word	0x00000060
        /*0634*/ 	.short	0x010a
        /*0636*/ 	.byte	0x07
	.zero		1


	//   ....[83]....
        /*0638*/ 	.word	0x00004c10
        /*063c*/ 	.word	0x00000000
        /*0640*/ 	.word	0x00000068
        /*0644*/ 	.short	0x010a
        /*0646*/ 	.byte	0xff
	.zero		1


	//   ....[84]....
        /*0648*/ 	.word	0x00004f80
        /*064c*/ 	.word	0x00000000
        /*0650*/ 	.word	0x00000080
        /*0654*/ 	.short	0x010a
        /*0656*/ 	.byte	0xff
	.zero		1


	//   ....[85]....
        /*0658*/ 	.word	0x00005090
        /*065c*/ 	.word	0x00000000
        /*0660*/ 	.word	0x00000000
        /*0664*/ 	.short	0x0101
        /*0666*/ 	.byte	0xff
	.zero		1


	//   ....[86]....
        /*0668*/ 	.word	0x00005b10
        /*066c*/ 	.word	0x000000ff
        /*0670*/ 	.word	0x00000030
        /*0674*/ 	.short	0x010a
        /*0676*/ 	.byte	0x30
	.zero		1


	//   ....[87]....
        /*0678*/ 	.word	0x00005b50
        /*067c*/ 	.word	0x00000054
        /*0680*/ 	.word	0x000000a0
        /*0684*/ 	.short	0x010a
        /*0686*/ 	.byte	0xff
	.zero		1


	//   ....[88]....
        /*0688*/ 	.word	0x00005cc0
        /*068c*/ 	.word	0x000000ff
        /*0690*/ 	.word	0x00000030
        /*0694*/ 	.short	0x010a
        /*0696*/ 	.byte	0x30
	.zero		1


	//   ....[89]....
        /*0698*/ 	.word	0x00005dc0
        /*069c*/ 	.word	0x00000054
        /*06a0*/ 	.word	0x000000a0
        /*06a4*/ 	.short	0x010a
        /*06a6*/ 	.byte	0xff
	.zero		1


	//   ....[90]....
        /*06a8*/ 	.word	0x000065c0
        /*06ac*/ 	.word	0x00000000
        /*06b0*/ 	.word	0x00000000
        /*06b4*/ 	.short	0x0101
        /*06b6*/ 	.byte	0xff
	.zero		1


	//   ....[91]....
        /*06b8*/ 	.word	0x000065d0
        /*06bc*/ 	.word	0x00000002
        /*06c0*/ 	.word	0x00000030
        /*06c4*/ 	.short	0x010a
        /*06c6*/ 	.byte	0xff
	.zero		1


	//   ....[92]....
        /*06c8*/ 	.word	0x000066a0
        /*06cc*/ 	.word	0x00000002
        /*06d0*/ 	.word	0x00000030
        /*06d4*/ 	.short	0x010a
        /*06d6*/ 	.byte	0xff
	.zero		1


	//   ....[93]....
        /*06d8*/ 	.word	0x00006f20
        /*06dc*/ 	.word	0x00000015
        /*06e0*/ 	.word	0x00000000
        /*06e4*/ 	.short	0x0101
        /*06e6*/ 	.byte	0xff
	.zero		1


	//   ....[94]....
        /*06e8*/ 	.word	0x00006f40
        /*06ec*/ 	.word	0x00000000
        /*06f0*/ 	.word	0x00000030
        /*06f4*/ 	.short	0x010a
        /*06f6*/ 	.byte	0xff
	.zero		1


	//   ....[95]....
        /*06f8*/ 	.word	0x00007000
        /*06fc*/ 	.word	0x00000000
        /*0700*/ 	.word	0x00000030
        /*0704*/ 	.short	0x010a
        /*0706*/ 	.byte	0xff
	.zero		1


	//   ....[96]....
        /*0708*/ 	.word	0x00007880
        /*070c*/ 	.word	0x00000015
        /*0710*/ 	.word	0x00000000
        /*0714*/ 	.short	0x0101
        /*0716*/ 	.byte	0xff
	.zero		1


	//   ....[97]....
        /*0718*/ 	.word	0x000078a0
        /*071c*/ 	.word	0x00000002
        /*0720*/ 	.word	0x00000030
        /*0724*/ 	.short	0x010a
        /*0726*/ 	.byte	0xff
	.zero		1


	//   ....[98]....
        /*0728*/ 	.word	0x00007960
        /*072c*/ 	.word	0x00000002
        /*0730*/ 	.word	0x00000030
        /*0734*/ 	.short	0x010a
        /*0736*/ 	.byte	0xff
	.zero		1


	//   ....[99]....
        /*0738*/ 	.word	0x00007cd0
        /*073c*/ 	.word	0x000000ff
        /*0740*/ 	.word	0x00000000
        /*0744*/ 	.short	0x0101
        /*0746*/ 	.byte	0x05
	.zero		1


	//   ....[100]....
        /*0748*/ 	.word	0x00008240
        /*074c*/ 	.word	0x00000000
        /*0750*/ 	.word	0x00000000
        /*0754*/ 	.short	0x0101
        /*0756*/ 	.byte	0xff
	.zero		1


	//   ....[101]....
        /*0758*/ 	.word	0x000084b0
        /*075c*/ 	.word	0x000000ff
        /*0760*/ 	.word	0x00000000
        /*0764*/ 	.short	0x0101
        /*0766*/ 	.byte	0x04
	.zero		1


	//   ....[102]....
        /*0768*/ 	.word	0x000084d0
        /*076c*/ 	.word	0x00000002
        /*0770*/ 	.word	0x000000f0
        /*0774*/ 	.short	0x010a
        /*0776*/ 	.byte	0xff
	.zero		1


	//   ....[103]....
        /*0778*/ 	.word	0x00008530
        /*077c*/ 	.word	0x00000002
        /*0780*/ 	.word	0x00000018
        /*0784*/ 	.short	0x010a
        /*0786*/ 	.byte	0xff
	.zero		1


	//   ....[104]....
        /*0788*/ 	.word	0x00008590
        /*078c*/ 	.word	0x00000002
        /*0790*/ 	.word	0x00000018
        /*0794*/ 	.short	0x010a
        /*0796*/ 	.byte	0xff
	.zero		1


	//   ....[105]....
        /*0798*/ 	.word	0x000085e0
        /*079c*/ 	.word	0x00000002
        /*07a0*/ 	.word	0x00000080
        /*07a4*/ 	.short	0x010a
        /*07a6*/ 	.byte	0xff
	.zero		1


	//   ....[106]....
        /*07a8*/ 	.word	0x00008640
        /*07ac*/ 	.word	0x00000000
        /*07b0*/ 	.word	0x00000000
        /*07b4*/ 	.short	0x010a
        /*07b6*/ 	.byte	0xff
	.zero		1


	//   ....[107]....
        /*07b8*/ 	.word	0x000086a0
        /*07bc*/ 	.word	0x00000000
        /*07c0*/ 	.word	0x00000000
        /*07c4*/ 	.short	0x010a
        /*07c6*/ 	.byte	0xff
	.zero		1


	//   ....[108]....
        /*07c8*/ 	.word	0x000086f0
        /*07cc*/ 	.word	0x00000000
        /*07d0*/ 	.word	0x000000e0
        /*07d4*/ 	.short	0x010a
        /*07d6*/ 	.byte	0xff
	.zero		1


	//   ....[109]....
        /*07d8*/ 	.word	0x00008750
        /*07dc*/ 	.word	0x00000000
        /*07e0*/ 	.word	0x00000090
        /*07e4*/ 	.short	0x010a
        /*07e6*/ 	.byte	0xff
	.zero		1


	//   ....[110]....
        /*07e8*/ 	.word	0x000087a0
        /*07ec*/ 	.word	0x00000000
        /*07f0*/ 	.word	0x00000080
        /*07f4*/ 	.short	0x010a
        /*07f6*/ 	.byte	0xff
	.zero		1


	//   ....[111]....
        /*07f8*/ 	.word	0x00008800
        /*07fc*/ 	.word	0x00000000
        /*0800*/ 	.word	0x00000090
        /*0804*/ 	.short	0x010a
        /*0806*/ 	.byte	0xff
	.zero		1


	//   ....[112]....
        /*0808*/ 	.word	0x00008850
        /*080c*/ 	.word	0x00000000
        /*0810*/ 	.word	0x00000080
        /*0814*/ 	.short	0x010a
        /*0816*/ 	.byte	0xff
	.zero		1


	//   ....[113]....
        /*0818*/ 	.word	0x000088b0
        /*081c*/ 	.word	0x00000002
        /*0820*/ 	.word	0x000000c0
        /*0824*/ 	.short	0x010a
        /*0826*/ 	.byte	0xff
	.zero		1


	//   ....[114]....
        /*0828*/ 	.word	0x00008910
        /*082c*/ 	.word	0x00000000
        /*0830*/ 	.word	0x00000000
        /*0834*/ 	.short	0x010a
        /*0836*/ 	.byte	0xff
	.zero		1


	//   ....[115]....
        /*0838*/ 	.word	0x00008970
        /*083c*/ 	.word	0x00000000
        /*0840*/ 	.word	0x00000000
        /*0844*/ 	.short	0x010a
        /*0846*/ 	.byte	0xff
	.zero		1


	//   ....[116]....
        /*0848*/ 	.word	0x000089d0
        /*084c*/ 	.word	0x00000000
        /*0850*/ 	.word	0x00000000
        /*0854*/ 	.short	0x010a
        /*0856*/ 	.byte	0xff
	.zero		1


	//   ....[117]....
        /*0858*/ 	.word	0x00008a30
        /*085c*/ 	.word	0x00000000
        /*0860*/ 	.word	0x00000000
        /*0864*/ 	.short	0x010a
        /*0866*/ 	.byte	0xff
	.zero		1


	//   ....[118]....
        /*0868*/ 	.word	0x00008a90
        /*086c*/ 	.word	0x00000000
        /*0870*/ 	.word	0x00000000
        /*0874*/ 	.short	0x010a
        /*0876*/ 	.byte	0xff
	.zero		1


	//   ....[119]....
        /*0878*/ 	.word	0x00008ae0
        /*087c*/ 	.word	0x00000000
        /*0880*/ 	.word	0x00000080
        /*0884*/ 	.short	0x010a
        /*0886*/ 	.byte	0xff
	.zero		1


	//   ....[120]....
        /*0888*/ 	.word	0x00008b40
        /*088c*/ 	.word	0x00000000
        /*0890*/ 	.word	0x00000078
        /*0894*/ 	.short	0x010a
        /*0896*/ 	.byte	0xff
	.zero		1


	//   ....[121]....
        /*0898*/ 	.word	0x00008ba0
        /*089c*/ 	.word	0x00000000
        /*08a0*/ 	.word	0x00000050
        /*08a4*/ 	.short	0x010a
        /*08a6*/ 	.byte	0xff
	.zero		1


	//   ....[122]....
        /*08a8*/ 	.word	0x00008c00
        /*08ac*/ 	.word	0x00000000
        /*08b0*/ 	.word	0x00000058
        /*08b4*/ 	.short	0x010a
        /*08b6*/ 	.byte	0xff
	.zero		1


	//   ....[123]....
        /*08b8*/ 	.word	0x00008c60
        /*08bc*/ 	.word	0x00000000
        /*08c0*/ 	.word	0x00000060
        /*08c4*/ 	.short	0x010a
        /*08c6*/ 	.byte	0xff
	.zero		1


	//   ....[124]....
        /*08c8*/ 	.word	0x00008cc0
        /*08cc*/ 	.word	0x00000000
        /*08d0*/ 	.word	0x00000068
        /*08d4*/ 	.short	0x010a
        /*08d6*/ 	.byte	0xff
	.zero		1


	//   ....[125]....
        /*08d8*/ 	.word	0x00008d20
        /*08dc*/ 	.word	0x00000000
        /*08e0*/ 	.word	0x00000050
        /*08e4*/ 	.short	0x010a
        /*08e6*/ 	.byte	0xff
	.zero		1


	//   ....[126]....
        /*08e8*/ 	.word	0x00008d80
        /*08ec*/ 	.word	0x00000000
        /*08f0*/ 	.word	0x00000058
        /*08f4*/ 	.short	0x010a
        /*08f6*/ 	.byte	0xff
	.zero		1


	//   ....[127]....
        /*08f8*/ 	.word	0x00008de0
        /*08fc*/ 	.word	0x00000000
        /*0900*/ 	.word	0x00000060
        /*0904*/ 	.short	0x010a
        /*0906*/ 	.byte	0xff
	.zero		1


	//   ....[128]....
        /*0908*/ 	.word	0x00008e30
        /*090c*/ 	.word	0x00000000
        /*0910*/ 	.word	0x00000080
        /*0914*/ 	.short	0x010a
        /*0916*/ 	.byte	0xff
	.zero		1


	//   ....[129]....
        /*0918*/ 	.word	0x00008e90
        /*091c*/ 	.word	0x00000000
        /*0920*/ 	.word	0x00000030
        /*0924*/ 	.short	0x010a
        /*0926*/ 	.byte	0xff
	.zero		1


	//   ....[130]....
        /*0928*/ 	.word	0x00008ee0
        /*092c*/ 	.word	0x00000054
        /*0930*/ 	.word	0x000000a0
        /*0934*/ 	.short	0x010a
        /*0936*/ 	.byte	0xff
	.zero		1


	//   ....[131]....
        /*0938*/ 	.word	0x00008f30
        /*093c*/ 	.word	0x00000002
        /*0940*/ 	.word	0x00000030
        /*0944*/ 	.short	0x010a
        /*0946*/ 	.byte	0xff
	.zero		1


	//   ....[132]....
        /*0948*/ 	.word	0x00008f80
        /*094c*/ 	.word	0x00000000
        /*0950*/ 	.word	0x00000030
        /*0954*/ 	.short	0x010a
        /*0956*/ 	.byte	0xff
	.zero		1


	//   ....[133]....
        /*0958*/ 	.word	0x00008fd0
        /*095c*/ 	.word	0x00000002
        /*0960*/ 	.word	0x00000030
        /*0964*/ 	.short	0x010a
        /*0966*/ 	.byte	0xff
	.zero		1


	//----- nvinfo : EIATTR_NUM_MBARRIERS
	.align		4
.L_47:
        /*0968*/ 	.byte	0x03, 0x38
        /*096a*/ 	.short	0x0020


	//----- nvinfo : EIATTR_EXIT_INSTR_OFFSETS
	.align		4
        /*096c*/ 	.byte	0x04, 0x1c
        /*096e*/ 	.short	(.L_49 - .L_48)


	//   ....[0]....
.L_48:
        /*0970*/ 	.word	0x000025b0


	//   ....[1]....
        /*0974*/ 	.word	0x00002aa0


	//   ....[2]....
        /*0978*/ 	.word	0x00002b00


	//   ....[3]....
        /*097c*/ 	.word	0x00003c20


	//   ....[4]....
        /*0980*/ 	.word	0x00004c40


	//   ....[5]....
        /*0984*/ 	.word	0x00004c80


	//   ....[6]....
        /*0988*/ 	.word	0x000083a0


	//   ....[7]....
        /*098c*/ 	.word	0x00008420


	//   ....[8]....
        /*0990*/ 	.word	0x00008450


	//   ....[9]....
        /*0994*/ 	.word	0x000084c0


	//----- nvinfo : EIATTR_MAX_THREADS
	.align		4
.L_49:
        /*0998*/ 	.byte	0x04, 0x05
        /*099a*/ 	.short	(.L_51 - .L_50)
.L_50:
        /*099c*/ 	.word	0x00000100
        /*09a0*/ 	.word	0x00000001
        /*09a4*/ 	.word	0x00000001


	//----- nvinfo : EIATTR_CRS_STACK_SIZE
	.align		4
.L_51:
        /*09a8*/ 	.byte	0x04, 0x1e
        /*09aa*/ 	.short	(.L_53 - .L_52)
.L_52:
        /*09ac*/ 	.word	0x00000000


	//----- nvinfo : EIATTR_CBANK_PARAM_SIZE
	.align		4
.L_53:
        /*09b0*/ 	.byte	0x03, 0x19
        /*09b2*/ 	.short	0x0800


	//----- nvinfo : EIATTR_PARAM_CBANK
	.align		4
        /*09b4*/ 	.byte	0x04, 0x0a
        /*09b6*/ 	.short	(.L_55 - .L_54)
	.align		4
.L_54:
        /*09b8*/ 	.word	index@(.nv.constant0._ZN7cutlass13device_kernelINS_4gemm6kernel13GemmUniversalIN4cute5tupleIJiiiiEEENS1_10collective13CollectiveMmaINS1_35MainloopSm100TmaUmmaWarpSpecializedILi3ELi2ELi4ENS5_IJNS4_1CILi1EEESB_SB_EEEEENS5_IJNSA_ILi64EEENSA_ILi128EEESE_EEENS_10tfloat32_tENS5_IJlSB_lEEESH_SI_NS4_8TiledMMAINS4_8MMA_AtomIJNS4_17SM100_MMA_TF32_SSISH_SH_fLi64ELi128ELNS4_4UMMA5MajorE0ELSN_0ELNSM_7ScaleInE0ELSO_0EEEEEENS4_6LayoutISC_NS5_IJNSA_ILi0EEESS_SS_EEEEENS5_IJNS4_10UnderscoreESV_SV_EEEEENS4_13SM90_TMA_LOADENS4_14ComposedLayoutINS4_7SwizzleILi3ELi4ELi3EEENS4_18smem_ptr_flag_bitsILi32EEENSR_INS5_IJNSA_ILi8EEENSA_ILi32EEEEEENS5_IJS15_SB_EEEEEEEvNS4_8identityESY_S19_vS1A_EENS_8epilogue10collective18CollectiveEpilogueINS1C_23Sm100TmaWarpSpecializedILi4ELi2ELi16ELb1ELb0EEEJSG_NS5_IJNSR_ISE_SB_EENSR_IS15_SB_EEEEESH_SI_SH_SI_NS1C_6fusion15FusionCallbacksIS1G_NS1K_17LinearCombinationISH_fSH_fLNS_15FloatRoundStyleE2EEESG_S1J_JEEENS4_5SM1004TMEM4LOAD26SM100_TMEM_LOAD_16dp128b8xESY_S19_NS4_17SM75_U32x4_LDSM_NENS4_14SM90_TMA_STOREES19_NS4_17SM90_U32x4_STSM_NENS4_39AutoVectorizingCopyWithAssumedAlignmentILi128EEEEEEvvEEEEvNT_6ParamsE)
        /*09bc*/ 	.short	0x0380
        /*09be*/ 	.short	0x0800


	//----- nvinfo : EIATTR_SW_WAR
	.align		4
.L_55:
        /*09c0*/ 	.byte	0x04, 0x36
        /*09c2*/ 	.short	(.L_57 - .L_56)
.L_56:
        /*09c4*/ 	.word	0x00000008
.L_57:


//--------------------- .nv.callgraph             --------------------------
	.section	.nv.callgraph,"",@"SHT_CUDA_CALLGRAPH"
	.align	4
	.sectionentsize	8
	.align		4
        /*0000*/ 	.word	0x00000000
	.align		4
        /*0004*/ 	.word	0xffffffff
	.align		4
        /*0008*/ 	.word	index@(_ZN7cutlass13device_kernelINS_4gemm6kernel13GemmUniversalIN4cute5tupleIJiiiiEEENS1_10collective13CollectiveMmaINS1_35MainloopSm100TmaUmmaWarpSpecializedILi3ELi2ELi4ENS5_IJNS4_1CILi1EEESB_SB_EEEEENS5_IJNSA_ILi64EEENSA_ILi128EEESE_EEENS_10tfloat32_tENS5_IJlSB_lEEESH_SI_NS4_8TiledMMAINS4_8MMA_AtomIJNS4_17SM100_MMA_TF32_SSISH_SH_fLi64ELi128ELNS4_4UMMA5MajorE0ELSN_0ELNSM_7ScaleInE0ELSO_0EEEEEENS4_6LayoutISC_NS5_IJNSA_ILi0EEESS_SS_EEEEENS5_IJNS4_10UnderscoreESV_SV_EEEEENS4_13SM90_TMA_LOADENS4_14ComposedLayoutINS4_7SwizzleILi3ELi4ELi3EEENS4_18smem_ptr_flag_bitsILi32EEENSR_INS5_IJNSA_ILi8EEENSA_ILi32EEEEEENS5_IJS15_SB_EEEEEEEvNS4_8identityESY_S19_vS1A_EENS_8epilogue10collective18CollectiveEpilogueINS1C_23Sm100TmaWarpSpecializedILi4ELi2ELi16ELb1ELb0EEEJSG_NS5_IJNSR_ISE_SB_EENSR_IS15_SB_EEEEESH_SI_SH_SI_NS1C_6fusion15FusionCallbacksIS1G_NS1K_17LinearCombinationISH_fSH_fLNS_15FloatRoundStyleE2EEESG_S1J_JEEENS4_5SM1004TMEM4LOAD26SM100_TMEM_LOAD_16dp128b8xESY_S19_NS4_17SM75_U32x4_LDSM_NENS4_14SM90_TMA_STOREES19_NS4_17SM90_U32x4_STSM_NENS4_39AutoVectorizingCopyWithAssumedAlignmentILi128EEEEEEvvEEEEvNT_6ParamsE)
	.align		4
        /*000c*/ 	.word	index@(__assertfail)
	.align		4
        /*0010*/ 	.word	0x00000000
	.align		4
        /*0014*/ 	.word	0xfffffffe
	.align		4
        /*0018*/ 	.word	0x00000000
	.align		4
        /*001c*/ 	.word	0xfffffffd
	.align		4
        /*0020*/ 	.word	0x00000000
	.align		4
        /*0024*/ 	.word	0xfffffffc


//--------------------- .nv.constant4             --------------------------
	.section	.nv.constant4,"a",@progbits
	.align	8
	.align		8
.nv.constant4:
        /*0000*/ 	.dword	__assertfail
	.align		8
        /*0008*/ 	.dword	__unnamed_1
	.align		8
        /*0010*/ 	.dword	__unnamed_2
	.align		8
        /*0018*/ 	.dword	_ZN39_INTERNAL_20661128_4_k_cu_46b0e8c6_93804cuda3std3__45__cpo5beginE
	.align		8
        /*0020*/ 	.dword	_ZN39_INTERNAL_20661128_4_k_cu_46b0e8c6_93804cuda3std3__45__cpo3endE
	.align		8
        /*0028*/ 	.dword	_ZN39_INTERNAL_20661128_4_k_cu_46b0e8c6_93804cuda3std3__45__cpo6cbeginE
	.align		8
        /*0030*/ 	.dword	_ZN39_INTERNAL_20661128_4_k_cu_46b0e8c6_93804cuda3std3__45__cpo4cendE
	.align		8
        /*0038*/ 	.dword	_ZN39_INTERNAL_20661128_4_k_cu_46b0e8c6_93804cuda3std3__441_GLOBAL__N__20661128_4_k_cu_46b0e8c6_93806ignoreE
	.align		8
        /*0040*/ 	.dword	_ZN39_INTERNAL_20661128_4_k_cu_46b0e8c6_93804cuda3std3__419piecewise_constructE
	.align		8
        /*0048*/ 	.dword	_ZN39_INTERNAL_20661128_4_k_cu_46b0e8c6_93804cuda3std3__48in_placeE
	.align		8
        /*0050*/ 	.dword	_ZN39_INTERNAL_20661128_4_k_cu_46b0e8c6_93804cuda3std6ranges3__45__cpo4swapE
	.align		8
        /*0058*/ 	.dword	_ZN39_INTERNAL_20661128_4_k_cu_46b0e8c6_93804cuda3std6ranges3__45__cpo9iter_moveE
	.align		8
        /*0060*/ 	.dword	_ZN39_INTERNAL_20661128_4_k_cu_46b0e8c6_93804cute7productE
	.align		8
        /*0068*/ 	.dword	_ZN39_INTERNAL_20661128_4_k_cu_46b0e8c6_93804cute1_E
	.align		8
        /*0070*/ 	.dword	$str$25
	.align		8
        /*0078*/ 	.dword	$str$26
	.align		8
        /*0080*/ 	.dword	$str$27
	.align		8
        /*0088*/ 	.dword	$str$28


//--------------------- .text._ZN7cutlass13device_kernelINS_4gemm6kernel13GemmUniversalIN4cute5tupleIJiiiiEEENS1_10collective13CollectiveMmaINS1_35MainloopSm100TmaUmmaWarpSpecializedILi3ELi2ELi4ENS5_IJNS4_1CILi1EEESB_SB_EEEEENS5_IJNSA_ILi64EEENSA_ILi128EEESE_EEENS_10tfloat32_tENS5_IJlSB_lEEESH_SI_NS4_8TiledMMAINS4_8MMA_AtomIJNS4_17SM100_MMA_TF32_SSISH_SH_fLi64ELi128ELNS4_4UMMA5MajorE0ELSN_0ELNSM_7ScaleInE0ELSO_0EEEEEENS4_6LayoutISC_NS5_IJNSA_ILi0EEESS_SS_EEEEENS5_IJNS4_10UnderscoreESV_SV_EEEEENS4_13SM90_TMA_LOADENS4_14ComposedLayoutINS4_7SwizzleILi3ELi4ELi3EEENS4_18smem_ptr_flag_bitsILi32EEENSR_INS5_IJNSA_ILi8EEENSA_ILi32EEEEEENS5_IJS15_SB_EEEEEEEvNS4_8identityESY_S19_vS1A_EENS_8epilogue10collective18CollectiveEpilogueINS1C_23Sm100TmaWarpSpecializedILi4ELi2ELi16ELb1ELb0EEEJSG_NS5_IJNSR_ISE_SB_EENSR_IS15_SB_EEEEESH_SI_SH_SI_NS1C_6fusion15FusionCallbacksIS1G_NS1K_17LinearCombinationISH_fSH_fLNS_15FloatRoundStyleE2EEESG_S1J_JEEENS4_5SM1004TMEM4LOAD26SM100_TMEM_LOAD_16dp128b8xESY_S19_NS4_17SM75_U32x4_LDSM_NENS4_14SM90_TMA_STOREES19_NS4_17SM90_U32x4_STSM_NENS4_39AutoVectorizingCopyWithAssumedAlignmentILi128EEEEEEvvEEEEvNT_6ParamsE --------------------------
	.section	.text._ZN7cutlass13device_kernelINS_4gemm6kernel13GemmUniversalIN4cute5tupleIJiiiiEEENS1_10collective13CollectiveMmaINS1_35MainloopSm100TmaUmmaWarpSpecializedILi3ELi2ELi4ENS5_IJNS4_1CILi1EEESB_SB_EEEEENS5_IJNSA_ILi64EEENSA_ILi128EEESE_EEENS_10tfloat32_tENS5_IJlSB_lEEESH_SI_NS4_8TiledMMAINS4_8MMA_AtomIJNS4_17SM100_MMA_TF32_SSISH_SH_fLi64ELi128ELNS4_4UMMA5MajorE0ELSN_0ELNSM_7ScaleInE0ELSO_0EEEEEENS4_6LayoutISC_NS5_IJNSA_ILi0EEESS_SS_EEEEENS5_IJNS4_10UnderscoreESV_SV_EEEEENS4_13SM90_TMA_LOADENS4_14ComposedLayoutINS4_7SwizzleILi3ELi4ELi3EEENS4_18smem_ptr_flag_bitsILi32EEENSR_INS5_IJNSA_ILi8EEENSA_ILi32EEEEEENS5_IJS15_SB_EEEEEEEvNS4_8identityESY_S19_vS1A_EENS_8epilogue10collective18CollectiveEpilogueINS1C_23Sm100TmaWarpSpecializedILi4ELi2ELi16ELb1ELb0EEEJSG_NS5_IJNSR_ISE_SB_EENSR_IS15_SB_EEEEESH_SI_SH_SI_NS1C_6fusion15FusionCallbacksIS1G_NS1K_17LinearCombinationISH_fSH_fLNS_15FloatRoundStyleE2EEESG_S1J_JEEENS4_5SM1004TMEM4LOAD26SM100_TMEM_LOAD_16dp128b8xESY_S19_NS4_17SM75_U32x4_LDSM_NENS4_14SM90_TMA_STOREES19_NS4_17SM90_U32x4_STSM_NENS4_39AutoVectorizingCopyWithAssumedAlignmentILi128EEEEEEvvEEEEvNT_6ParamsE,"ax",@progbits
	.align	128
.text._ZN7cutlass13device_kernelINS_4gemm6kernel13GemmUniversalIN4cute5tupleIJiiiiEEENS1_10collective13CollectiveMmaINS1_35MainloopSm100TmaUmmaWarpSpecializedILi3ELi2ELi4ENS5_IJNS4_1CILi1EEESB_SB_EEEEENS5_IJNSA_ILi64EEENSA_ILi128EEESE_EEENS_10tfloat32_tENS5_IJlSB_lEEESH_SI_NS4_8TiledMMAINS4_8MMA_AtomIJNS4_17SM100_MMA_TF32_SSISH_SH_fLi64ELi128ELNS4_4UMMA5MajorE0ELSN_0ELNSM_7ScaleInE0ELSO_0EEEEEENS4_6LayoutISC_NS5_IJNSA_ILi0EEESS_SS_EEEEENS5_IJNS4_10UnderscoreESV_SV_EEEEENS4_13SM90_TMA_LOADENS4_14ComposedLayoutINS4_7SwizzleILi3ELi4ELi3EEENS4_18smem_ptr_flag_bitsILi32EEENSR_INS5_IJNSA_ILi8EEENSA_ILi32EEEEEENS5_IJS15_SB_EEEEEEEvNS4_8identityESY_S19_vS1A_EENS_8epilogue10collective18CollectiveEpilogueINS1C_23Sm100TmaWarpSpecializedILi4ELi2ELi16ELb1ELb0EEEJSG_NS5_IJNSR_ISE_SB_EENSR_IS15_SB_EEEEESH_SI_SH_SI_NS1C_6fusion15FusionCallbacksIS1G_NS1K_17LinearCombinationISH_fSH_fLNS_15FloatRoundStyleE2EEESG_S1J_JEEENS4_5SM1004TMEM4LOAD26SM100_TMEM_LOAD_16dp128b8xESY_S19_NS4_17SM75_U32x4_LDSM_NENS4_14SM90_TMA_STOREES19_NS4_17SM90_U32x4_STSM_NENS4_39AutoVectorizingCopyWithAssumedAlignmentILi128EEEEEEvvEEEEvNT_6ParamsE:
        .type           _ZN7cutlass13device_kernelINS_4gemm6kernel13GemmUniversalIN4cute5tupleIJiiiiEEENS1_10collective13CollectiveMmaINS1_35MainloopSm100TmaUmmaWarpSpecializedILi3ELi2ELi4ENS5_IJNS4_1CILi1EEESB_SB_EEEEENS5_IJNSA_ILi64EEENSA_ILi128EEESE_EEENS_10tfloat32_tENS5_IJlSB_lEEESH_SI_NS4_8TiledMMAINS4_8MMA_AtomIJNS4_17SM100_MMA_TF32_SSISH_SH_fLi64ELi128ELNS4_4UMMA5MajorE0ELSN_0ELNSM_7ScaleInE0ELSO_0EEEEEENS4_6LayoutISC_NS5_IJNSA_ILi0EEESS_SS_EEEEENS5_IJNS4_10UnderscoreESV_SV_EEEEENS4_13SM90_TMA_LOADENS4_14ComposedLayoutINS4_7SwizzleILi3ELi4ELi3EEENS4_18smem_ptr_flag_bitsILi32EEENSR_INS5_IJNSA_ILi8EEENSA_ILi32EEEEEENS5_IJS15_SB_EEEEEEEvNS4_8identityESY_S19_vS1A_EENS_8epilogue10collective18CollectiveEpilogueINS1C_23Sm100TmaWarpSpecializedILi4ELi2ELi16ELb1ELb0EEEJSG_NS5_IJNSR_ISE_SB_EENSR_IS15_SB_EEEEESH_SI_SH_SI_NS1C_6fusion15FusionCallbacksIS1G_NS1K_17LinearCombinationISH_fSH_fLNS_15FloatRoundStyleE2EEESG_S1J_JEEENS4_5SM1004TMEM4LOAD26SM100_TMEM_LOAD_16dp128b8xESY_S19_NS4_17SM75_U32x4_LDSM_NENS4_14SM90_TMA_STOREES19_NS4_17SM90_U32x4_STSM_NENS4_39AutoVectorizingCopyWithAssumedAlignmentILi128EEEEEEvvEEEEvNT_6ParamsE,@function
        .size           _ZN7cutlass13device_kernelINS_4gemm6kernel13GemmUniversalIN4cute5tupleIJiiiiEEENS1_10collective13CollectiveMmaINS1_35MainloopSm100TmaUmmaWarpSpecializedILi3ELi2ELi4ENS5_IJNS4_1CILi1EEESB_SB_EEEEENS5_IJNSA_ILi64EEENSA_ILi128EEESE_EEENS_10tfloat32_tENS5_IJlSB_lEEESH_SI_NS4_8TiledMMAINS4_8MMA_AtomIJNS4_17SM100_MMA_TF32_SSISH_SH_fLi64ELi128ELNS4_4UMMA5MajorE0ELSN_0ELNSM_7ScaleInE0ELSO_0EEEEEENS4_6LayoutISC_NS5_IJNSA_ILi0EEESS_SS_EEEEENS5_IJNS4_10UnderscoreESV_SV_EEEEENS4_13SM90_TMA_LOADENS4_14ComposedLayoutINS4_7SwizzleILi3ELi4ELi3EEENS4_18smem_ptr_flag_bitsILi32EEENSR_INS5_IJNSA_ILi8EEENSA_ILi32EEEEEENS5_IJS15_SB_EEEEEEEvNS4_8identityESY_S19_vS1A_EENS_8epilogue10collective18CollectiveEpilogueINS1C_23Sm100TmaWarpSpecializedILi4ELi2ELi16ELb1ELb0EEEJSG_NS5_IJNSR_ISE_SB_EENSR_IS15_SB_EEEEESH_SI_SH_SI_NS1C_6fusion15FusionCallbacksIS1G_NS1K_17LinearCombinationISH_fSH_fLNS_15FloatRoundStyleE2EEESG_S1J_JEEENS4_5SM1004TMEM4LOAD26SM100_TMEM_LOAD_16dp128b8xESY_S19_NS4_17SM75_U32x4_LDSM_NENS4_14SM90_TMA_STOREES19_NS4_17SM90_U32x4_STSM_NENS4_39AutoVectorizingCopyWithAssumedAlignmentILi128EEEEEEvvEEEEvNT_6ParamsE,(.L_x_173 - _ZN7cutlass13device_kernelINS_4gemm6kernel13GemmUniversalIN4cute5tupleIJiiiiEEENS1_10collective13CollectiveMmaINS1_35MainloopSm100TmaUmmaWarpSpecializedILi3ELi2ELi4ENS5_IJNS4_1CILi1EEESB_SB_EEEEENS5_IJNSA_ILi64EEENSA_ILi128EEESE_EEENS_10tfloat32_tENS5_IJlSB_lEEESH_SI_NS4_8TiledMMAINS4_8MMA_AtomIJNS4_17SM100_MMA_TF32_SSISH_SH_fLi64ELi128ELNS4_4UMMA5MajorE0ELSN_0ELNSM_7ScaleInE0ELSO_0EEEEEENS4_6LayoutISC_NS5_IJNSA_ILi0EEESS_SS_EEEEENS5_IJNS4_10UnderscoreESV_SV_EEEEENS4_13SM90_TMA_LOADENS4_14ComposedLayoutINS4_7SwizzleILi3ELi4ELi3EEENS4_18smem_ptr_flag_bitsILi32EEENSR_INS5_IJNSA_ILi8EEENSA_ILi32EEEEEENS5_IJS15_SB_EEEEEEEvNS4_8identityESY_S19_vS1A_EENS_8epilogue10collective18CollectiveEpilogueINS1C_23Sm100TmaWarpSpecializedILi4ELi2ELi16ELb1ELb0EEEJSG_NS5_IJNSR_ISE_SB_EENSR_IS15_SB_EEEEESH_SI_SH_SI_NS1C_6fusion15FusionCallbacksIS1G_NS1K_17LinearCombinationISH_fSH_fLNS_15FloatRoundStyleE2EEESG_S1J_JEEENS4_5SM1004TMEM4LOAD26SM100_TMEM_LOAD_16dp128b8xESY_S19_NS4_17SM75_U32x4_LDSM_NENS4_14SM90_TMA_STOREES19_NS4_17SM90_U32x4_STSM_NENS4_39AutoVectorizingCopyWithAssumedAlignmentILi128EEEEEEvvEEEEvNT_6ParamsE)
        .other          _ZN7cutlass13device_kernelINS_4gemm6kernel13GemmUniversalIN4cute5tupleIJiiiiEEENS1_10collective13CollectiveMmaINS1_35MainloopSm100TmaUmmaWarpSpecializedILi3ELi2ELi4ENS5_IJNS4_1CILi1EEESB_SB_EEEEENS5_IJNSA_ILi64EEENSA_ILi128EEESE_EEENS_10tfloat32_tENS5_IJlSB_lEEESH_SI_NS4_8TiledMMAINS4_8MMA_AtomIJNS4_17SM100_MMA_TF32_SSISH_SH_fLi64ELi128ELNS4_4UMMA5MajorE0ELSN_0ELNSM_7ScaleInE0ELSO_0EEEEEENS4_6LayoutISC_NS5_IJNSA_ILi0EEESS_SS_EEEEENS5_IJNS4_10UnderscoreESV_SV_EEEEENS4_13SM90_TMA_LOADENS4_14ComposedLayoutINS4_7SwizzleILi3ELi4ELi3EEENS4_18smem_ptr_flag_bitsILi32EEENSR_INS5_IJNSA_ILi8EEENSA_ILi32EEEEEENS5_IJS15_SB_EEEEEEEvNS4_8identityESY_S19_vS1A_EENS_8epilogue10collective18CollectiveEpilogueINS1C_23Sm100TmaWarpSpecializedILi4ELi2ELi16ELb1ELb0EEEJSG_NS5_IJNSR_ISE_SB_EENSR_IS15_SB_EEEEESH_SI_SH_SI_NS1C_6fusion15FusionCallbacksIS1G_NS1K_17LinearCombinationISH_fSH_fLNS_15FloatRoundStyleE2EEESG_S1J_JEEENS4_5SM1004TMEM4LOAD26SM100_TMEM_LOAD_16dp128b8xESY_S19_NS4_17SM75_U32x4_LDSM_NENS4_14SM90_TMA_STOREES19_NS4_17SM90_U32x4_STSM_NENS4_39AutoVectorizingCopyWithAssumedAlignmentILi128EEEEEEvvEEEEvNT_6ParamsE,@"STO_CUDA_ENTRY STV_DEFAULT"
_ZN7cutlass13device_kernelINS_4gemm6kernel13GemmUniversalIN4cute5tupleIJiiiiEEENS1_10collective13CollectiveMmaINS1_35MainloopSm100TmaUmmaWarpSpecializedILi3ELi2ELi4ENS5_IJNS4_1CILi1EEESB_SB_EEEEENS5_IJNSA_ILi64EEENSA_ILi128EEESE_EEENS_10tfloat32_tENS5_IJlSB_lEEESH_SI_NS4_8TiledMMAINS4_8MMA_AtomIJNS4_17SM100_MMA_TF32_SSISH_SH_fLi64ELi128ELNS4_4UMMA5MajorE0ELSN_0ELNSM_7ScaleInE0ELSO_0EEEEEENS4_6LayoutISC_NS5_IJNSA_ILi0EEESS_SS_EEEEENS5_IJNS4_10UnderscoreESV_SV_EEEEENS4_13SM90_TMA_LOADENS4_14ComposedLayoutINS4_7SwizzleILi3ELi4ELi3EEENS4_18smem_ptr_flag_bitsILi32EEENSR_INS5_IJNSA_ILi8EEENSA_ILi32EEEEEENS5_IJS15_SB_EEEEEEEvNS4_8identityESY_S19_vS1A_EENS_8epilogue10collective18CollectiveEpilogueINS1C_23Sm100TmaWarpSpecializedILi4ELi2ELi16ELb1ELb0EEEJSG_NS5_IJNSR_ISE_SB_EENSR_IS15_SB_EEEEESH_SI_SH_SI_NS1C_6fusion15FusionCallbacksIS1G_NS1K_17LinearCombinationISH_fSH_fLNS_15FloatRoundStyleE2EEESG_S1J_JEEENS4_5SM1004TMEM4LOAD26SM100_TMEM_LOAD_16dp128b8xESY_S19_NS4_17SM75_U32x4_LDSM_NENS4_14SM90_TMA_STOREES19_NS4_17SM90_U32x4_STSM_NENS4_39AutoVectorizingCopyWithAssumedAlignmentILi128EEEEEEvvEEEEvNT_6ParamsE:
[----:B------:R-:W1:Y:S01]  /*0000*/  LDC R1, c[0x0][0x37c] ;  /* 0x0000df00ff017b82 */ /* 0x000e620000000800 */
[----:B------:R-:W2:Y:S01]  /*0010*/  S2R R77, SR_TID.X ;  /* 0x00000000004d7919 */ /* 0x000ea20000002100 */
[----:B------:R-:W3:Y:S01]  /*0020*/  LDCU.64 UR4, c[0x0][0x890] ;  /* 0x00011200ff0477ac */ /* 0x000ee20008000a00 */
[----:B------:R-:W-:Y:S02]  /*0030*/  PRMT R64, RZ, 0x7610, R64 ;  /* 0x00007610ff407816 */ /* 0x000fe40000000040 */
[----:B------:R-:W-:Y:S01]  /*0040*/  ELECT P5, URZ, PT ;  /* 0x0000000000ff782f */ /* 0x000fe200038a0000 */
[----:B------:R-:W4:Y:S01]  /*0050*/  LDCU.64 UR46, c[0x0][0x358] ;  /* 0x00006b00ff2e77ac */ /* 0x000f220008000a00 */
[----:B---3--:R-:W-:-:S04]  /*0060*/  UISETP.NE.U32.AND UP0, UPT, UR4, URZ, UPT ;  /* 0x000000ff0400728c */ /* 0x008fc8000bf05070 */
[----:B------:R-:W-:Y:S01]  /*0070*/  UISETP.NE.AND.EX UP0, UPT, UR5, URZ, UPT, UP0 ;  /* 0x000000ff0500728c */ /* 0x000fe2000bf05300 */
[----:B--2---:R-:W-:-:S05]  /*0080*/  SHF.R.U32.HI R69, RZ, 0x5, R77 ;  /* 0x00000005ff457819 */ /* 0x004fca000001164d */
[----:B------:R-:W2:Y:S02]  /*0090*/  SHFL.IDX PT, R0, R69, RZ, 0x1f ;  /* 0x00001fff45007589 */ /* 0x000ea400000e0000 */
[----:B--2---:R-:W-:Y:S01]  /*00a0*/  R2UR UR8, R0 ;  /* 0x00000000000872ca */ /* 0x004fe200000e0000 */
[----:B-1--4-:R-:W-:-:S14]  /*00b0*/  BRA.U UP0, `(.L_x_0) ;  /* 0x00000001002c7547 */ /* 0x012fdc000b800000 */
[----:B------:R-:W1:Y:S02]  /*00c0*/  LDCU.64 UR6, c[0x0][0x888] ;  /* 0x00011100ff0677ac */ /* 0x000e640008000a00 */
[----:B-1----:R-:W-:-:S04]  /*00d0*/  UISETP.NE.U32.AND UP0, UPT, UR6, URZ, UPT ;  /* 0x000000ff0600728c */ /* 0x002fc8000bf05070 */
[----:B------:R-:W-:-:S09]  /*00e0*/  UISETP.NE.AND.EX UP0, UPT, UR7, URZ, UPT, UP0 ;  /* 0x000000ff0700728c */ /* 0x000fd2000bf05300 */
[----:B------:R-:W-:Y:S05]  /*00f0*/  BRA.U !UP0, `(.L_x_1) ;  /* 0x0000000108107547 */ /* 0x000fea000b800000 */
[----:B------:R-:W1:Y:S02]  /*0100*/  LDC.64 R2, c[0x0][0x888] ;  /* 0x00022200ff027b82 */ /* 0x000e640000000a00 */
[----:B-1----:R1:W5:Y:S01]  /*0110*/  LDG.E R35, desc[UR46][R2.64] ;  /* 0x0000002e02237981 */ /* 0x002362000c1e1900 */
[----:B------:R-:W-:Y:S01]  /*0120*/  HFMA2 R64, -RZ, RZ, 0, 5.9604644775390625e-08 ;  /* 0x00000001ff407431 */ /* 0x000fe200000001ff */
[----:B------:R-:W-:Y:S05]  /*0130*/  BRA `(.L_x_0) ;  /* 0x00000000000c7947 */ /* 0x000fea0003800000 */
.L_x_1:
[----:B------:R-:W1:Y:S01]  /*0140*/  LDCU UR6, c[0x0][0x880] ;  /* 0x00011000ff0677ac */ /* 0x000e620008000800 */
[----:B------:R-:W-:Y:S01]  /*0150*/  HFMA2 R64, -RZ, RZ, 0, 5.9604644775390625e-08 ;  /* 0x00000001ff407431 */ /* 0x000fe200000001ff */
[----:B-1----:R-:W-:-:S07]  /*0160*/  MOV R35, UR6 ;  /* 0x0000000600237c02 */ /* 0x002fce0008000f00 */
.L_x_0:
[----:B------:R-:W2:Y:S02]  /*0170*/  LDCU.64 UR6, c[0x0][0x8b0] ;  /* 0x00011600ff0677ac */ /* 0x000ea40008000a00 */
[----:B--2---:R-:W-:-:S04]  /*0180*/  UISETP.NE.U32.AND UP0, UPT, UR6, URZ, UPT ;  /* 0x000000ff0600728c */ /* 0x004fc8000bf05070 */
[----:B------:R-:W-:-:S09]  /*0190*/  UISETP.NE.AND.EX UP0, UPT, UR7, URZ, UPT, UP0 ;  /* 0x000000ff0700728c */ /* 0x000fd2000bf05300 */
[----:B------:R-:W-:Y:S05]  /*01a0*/  BRA.U UP0, `(.L_x_2) ;  /* 0x0000000100247547 */ /* 0x000fea000b800000 */
[----:B------:R-:W2:Y:S02]  /*01b0*/  LDCU.64 UR6, c[0x0][0x8a8] ;  /* 0x00011500ff0677ac */ /* 0x000ea40008000a00 */
[----:B--2---:R-:W-:-:S04]  /*01c0*/  UISETP.NE.U32.AND UP0, UPT, UR6, URZ, UPT ;  /* 0x000000ff0600728c */ /* 0x004fc8000bf05070 */
[----:B------:R-:W-:-:S09]  /*01d0*/  UISETP.NE.AND.EX UP0, UPT, UR7, URZ, UPT, UP0 ;  /* 0x000000ff0700728c */ /* 0x000fd2000bf05300 */
[----:B------:R-:W-:Y:S05]  /*01e0*/  BRA.U !UP0, `(.L_x_3) ;  /* 0x00000001080c7547 */ /* 0x000fea000b800000 */
[----:B-1----:R-:W1:Y:S02]  /*01f0*/  LDC.64 R2, c[0x0][0x8a8] ;  /* 0x00022a00ff027b82 */ /* 0x002e640000000a00 */
[----:B-1----:R2:W5:Y:S01]  /*0200*/  LDG.E R33, desc[UR46][R2.64] ;  /* 0x0000002e02217981 */ /* 0x002562000c1e1900 */
[----:B------:R-:W-:Y:S05]  /*0210*/  BRA `(.L_x_2) ;  /* 0x0000000000087947 */ /* 0x000fea0003800000 */
.L_x_3:
[----:B------:R-:W2:Y:S02]  /*0220*/  LDCU UR6, c[0x0][0x8a0] ;  /* 0x00011400ff0677ac */ /* 0x000ea40008000800 */
[----:B--2---:R-:W-:Y:S02]  /*0230*/  MOV R33, UR6 ;  /* 0x0000000600217c02 */ /* 0x004fe40008000f00 */
.L_x_2:
[----:B------:R-:W-:Y:S01]  /*0240*/  IMAD.U32 R0, RZ, RZ, UR8 ;  /* 0x00000008ff007e24 */ /* 0x000fe2000f8e00ff */
[----:B------:R-:W-:Y:S04]  /*0250*/  BSSY.RECONVERGENT B0, `(.L_x_4) ;  /* 0x000000c000007945 */ /* 0x000fe80003800200 */
[C---:B------:R-:W-:Y:S02]  /*0260*/  ISETP.NE.OR P1, PT, R0.reuse, 0x1, !P5 ;  /* 0x000000010000780c */ /* 0x040fe40006f25670 */
[----:B------:R-:W-:-:S11]  /*0270*/  ISETP.NE.OR P0, PT, R0, 0x3, !P5 ;  /* 0x000000030000780c */ /* 0x000fd60006f05670 */
[----:B------:R-:W-:Y:S05]  /*0280*/  @P1 BRA `(.L_x_5) ;  /* 0x0000000000201947 */ /* 0x000fea0003800000 */
[----:B------:R-:W3:Y:S02]  /*0290*/  LDCU.64 UR6, c[0x0][0x348] ;  /* 0x00006900ff0677ac */ /* 0x000ee40008000a00 */
[----:B---3--:R-:W-:Y:S02]  /*02a0*/  UIADD3 UR10, UP1, UPT, UR6, 0x80, URZ ;  /* 0x00000080060a7890 */ /* 0x008fe4000ff3e0ff */
[----:B------:R-:W-:Y:S02]  /*02b0*/  UIADD3 UR6, UP0, UPT, UR6, 0x180, URZ ;  /* 0x0000018006067890 */ /* 0x000fe4000ff1e0ff */
[----:B------:R-:W-:Y:S02]  /*02c0*/  UIADD3.X UR11, UPT, UPT, URZ, UR7, URZ, UP1, !UPT ;  /* 0x00000007ff0b7290 */ /* 0x000fe40008ffe4ff */
[----:B------:R-:W-:-:S07]  /*02d0*/  UIADD3.X UR7, UPT, UPT, URZ, UR7, URZ, UP0, !UPT ;  /* 0x00000007ff077290 */ /* 0x000fce00087fe4ff */
[----:B------:R3:W-:Y:S02]  /*02e0*/  UTMACCTL.PF [UR10] ;  /* 0x000000000a0079b9 */ /* 0x0007e40008040000 */
[----:B------:R3:W-:Y:S02]  /*02f0*/  UTMACCTL.PF [UR6] ;  /* 0x00000000060079b9 */ /* 0x0007e40008040000 */
[----:B---3--:R-:W-:Y:S01]  /*0300*/  NOP ;  /* 0x0000000000007918 */ /* 0x008fe20000000000 */
.L_x_5:
[----:B------:R-:W-:Y:S05]  /*0310*/  BSYNC.RECONVERGENT B0 ;  /* 0x0000000000007941 */ /* 0x000fea0003800200 */
.L_x_4:
[----:B------:R-:W-:Y:S04]  /*0320*/  BSSY.RECONVERGENT B0, `(.L_x_6) ;  /* 0x000000a000007945 */ /* 0x000fe80003800200 */
        /* <DEDUP_REMOVED lines=9> */
.L_x_7:
[----:B------:R-:W-:Y:S05]  /*03c0*/  BSYNC.RECONVERGENT B0 ;  /* 0x0000000000007941 */ /* 0x000fea0003800200 */
.L_x_6:
[----:B------:R-:W3:Y:S01]  /*03d0*/  LDCU.64 UR6, c[0x0][0x888] ;  /* 0x00011100ff0677ac */ /* 0x000ee20008000a00 */
[----:B------:R-:W-:Y:S02]  /*03e0*/  UISETP.EQ.U32.AND UP1, UPT, UR4, URZ, UPT ;  /* 0x000000ff0400728c */ /* 0x000fe4000bf22070 */
[----:B------:R-:W-:Y:S02]  /*03f0*/  UPLOP3.LUT UP2, UPT, UPT, UPT, UPT, 0x80, 0x8 ;  /* 0x000000000008789c */ /* 0x000fe40003f4f070 */
[----:B---3--:R-:W-:-:S04]  /*0400*/  UISETP.NE.U32.AND UP0, UPT, UR6, URZ, UPT ;  /* 0x000000ff0600728c */ /* 0x008fc8000bf05070 */
[----:B------:R-:W-:-:S04]  /*0410*/  UISETP.NE.AND.EX UP0, UPT, UR7, URZ, UPT, UP0 ;  /* 0x000000ff0700728c */ /* 0x000fc8000bf05300 */
[----:B------:R-:W-:-:S04]  /*0420*/  UISETP.EQ.OR.EX UP3, UPT, UR5, URZ, !UP0, UP1 ;  /* 0x000000ff0500728c */ /* 0x000fc8000c762710 */
[----:B------:R-:W-:-:S05]  /*0430*/  UP2UR UR50, UPR, URZ, 0x8 ;  /* 0x00000008ff327883 */ /* 0x000fca0008000000 */
[----:B------:R-:W-:Y:S07]  /*0440*/  BRA.U !UP3, `(.L_x_8) ;  /* 0x000000010b207547 */ /* 0x000fee000b800000 */
[----:B------:R-:W-:Y:S01]  /*0450*/  UISETP.NE.U32.AND UP2, UPT, UR4, URZ, UPT ;  /* 0x000000ff0400728c */ /* 0x000fe2000bf45070 */
[----:B-----5:R-:W-:Y:S01]  /*0460*/  FSETP.NEU.AND P0, PT, R35, RZ, PT ;  /* 0x000000ff2300720b */ /* 0x020fe20003f0d000 */
[----:B------:R-:W-:Y:S02]  /*0470*/  USEL UR4, URZ, 0xffffffff, UP0 ;  /* 0xffffffffff047887 */ /* 0x000fe40008000000 */
[----:B------:R-:W-:-:S10]  /*0480*/  UISETP.NE.AND.EX UP2, UPT, UR5, URZ, UPT, UP2 ;  /* 0x000000ff0500728c */ /* 0x000fd4000bf45320 */
[----:B------:R-:W-:Y:S01]  /*0490*/  VOTEU.ANY UP1, P0 ;  /* 0x0000000000ff7886 */ /* 0x000fe20000020100 */
[----:B------:R-:W-:-:S04]  /*04a0*/  @!UP2 USEL UR4, URZ, 0xffffffff, UP1 ;  /* 0xffffffffff04a887 */ /* 0x000fc80008800000 */
[----:B------:R-:W-:-:S04]  /*04b0*/  ULOP3.LUT UR4, UR4, 0x1, URZ, 0xc0, !UPT ;  /* 0x0000000104047892 */ /* 0x000fc8000f8ec0ff */
[----:B------:R-:W-:-:S11]  /*04c0*/  UISETP.NE.U32.AND UP2, UPT, UR4, 0x1, UPT ;  /* 0x000000010400788c */ /* 0x000fd6000bf45070 */
.L_x_8:
[----:B-12---:R-:W1:Y:S01]  /*04d0*/  SHFL.IDX PT, R2, R69, RZ, 0x1f ;  /* 0x00001fff45027589 */ /* 0x006e6200000e0000 */
[----:B------:R-:W-:-:S04]  /*04e0*/  UISETP.NE.AND UP1, UPT, UR8, 0x2, UPT ;  /* 0x000000020800788c */ /* 0x000fc8000bf25270 */
[----:B------:R-:W-:Y:S01]  /*04f0*/  USEL UR6, URZ, 0x1, UP1 ;  /* 0x00000001ff067887 */ /* 0x000fe20008800000 */
[----:B-1----:R-:W-:-:S13]  /*0500*/  ISETP.NE.AND P0, PT, R2, RZ, PT ;  /* 0x000000ff0200720c */ /* 0x002fda0003f05270 */
[----:B------:R-:W-:Y:S05]  /*0510*/  @P0 BRA `(.L_x_9) ;  /* 0x0000000000400947 */ /* 0x000fea0003800000 */
[----:B------:R-:W1:Y:S01]  /*0520*/  S2UR UR5, SR_CgaCtaId ;  /* 0x00000000000579c3 */ /* 0x000e620000008800 */
[----:B------:R-:W-:Y:S01]  /*0530*/  UMOV UR7, 0x400 ;  /* 0x0000040000077882 */ /* 0x000fe20000000000 */
[----:B------:R-:W-:Y:S01]  /*0540*/  UMOV UR4, 0x1 ;  /* 0x0000000100047882 */ /* 0x000fe20000000000 */
[----:B------:R-:W-:Y:S01]  /*0550*/  ELECT P0, URZ, PT ;  /* 0x0000000000ff782f */ /* 0x000fe20003800000 */
[----:B------:R-:W-:-:S04]  /*0560*/  UIADD3 UR10, UPT, UPT, -UR4, 0x100000, URZ ;  /* 0x00100000040a7890 */ /* 0x000fc8000fffe1ff */
[----:B------:R-:W-:Y:S02]  /*0570*/  USHF.L.U32 UR11, UR10, 0xb, URZ ;  /* 0x0000000b0a0b7899 */ /* 0x000fe400080006ff */
[----:B------:R-:W-:Y:S02]  /*0580*/  USHF.L.U32 UR10, UR10, 0x1, URZ ;  /* 0x000000010a0a7899 */ /* 0x000fe400080006ff */
[----:B-1----:R-:W-:Y:S01]  /*0590*/  ULEA UR5, UR5, UR7, 0x18 ;  /* 0x0000000705057291 */ /* 0x002fe2000f8ec0ff */
[----:B------:R-:W1:Y:S11]  /*05a0*/  FENCE.VIEW.ASYNC.S ;  /* 0x00000000000073c6 */ /* 0x000e760000000000 */
[----:B-1----:R1:W2:Y:S01]  /*05b0*/  SYNCS.EXCH.64 URZ, [UR5], UR10 ;  /* 0x0000000a05ff75b2 */ /* 0x0022a20008000100 */
[----:B------:R1:W3:Y:S01]  /*05c0*/  SYNCS.EXCH.64 URZ, [UR5+0x18], UR10 ;  /* 0x0000180a05ff75b2 */ /* 0x0002e20008000100 */
[----:B------:R1:W4:Y:S01]  /*05d0*/  SYNCS.EXCH.64 URZ, [UR5+0x8], UR10 ;  /* 0x0000080a05ff75b2 */ /* 0x0003220008000100 */
[----:B------:R1:W1:Y:S01]  /*05e0*/  SYNCS.EXCH.64 URZ, [UR5+0x20], UR10 ;  /* 0x0000200a05ff75b2 */ /* 0x0002620008000100 */
[----:B------:R1:W1:Y:S01]  /*05f0*/  SYNCS.EXCH.64 URZ, [UR5+0x10], UR10 ;  /* 0x0000100a05ff75b2 */ /* 0x0002620008000100 */
[----:B------:R1:W1:Y:S01]  /*0600*/  SYNCS.EXCH.64 URZ, [UR5+0x28], UR10 ;  /* 0x0000280a05ff75b2 */ /* 0x0002620008000100 */
[----:B------:R-:W-:Y:S01]  /*0610*/  NOP ;  /* 0x0000000000007918 */ /* 0x000fe20000000000 */
.L_x_9:
[----:B------:R-:W2:Y:S01]  /*0620*/  SHFL.IDX PT, R2, R69, RZ, 0x1f ;  /* 0x00001fff45027589 */ /* 0x000ea200000e0000 */
[----:B------:R-:W-:Y:S01]  /*0630*/  NOP ;  /* 0x0000000000007918 */ /* 0x000fe20000000000 */
[----:B--2---:R-:W-:-:S13]  /*0640*/  ISETP.NE.AND P0, PT, R2, 0x1, PT ;  /* 0x000000010200780c */ /* 0x004fda0003f05270 */
[----:B------:R-:W-:Y:S05]  /*0650*/  @P0 BRA `(.L_x_10) ;  /* 0x0000000000580947 */ /* 0x000fea0003800000 */
[----:B------:R-:W2:Y:S01]  /*0660*/  S2UR UR7, SR_CgaCtaId ;  /* 0x00000000000779c3 */ /* 0x000ea20000008800 */
[----:B------:R-:W-:Y:S01]  /*0670*/  UMOV UR9, 0x400 ;  /* 0x0000040000097882 */ /* 0x000fe20000000000 */
[----:B-1----:R-:W-:Y:S01]  /*0680*/  UMOV UR5, 0x20 ;  /* 0x0000002000057882 */ /* 0x002fe20000000000 */
[----:B------:R-:W-:Y:S01]  /*0690*/  UMOV UR4, 0x80 ;  /* 0x0000008000047882 */ /* 0x000fe20000000000 */
[----:B------:R-:W-:-:S04]  /*06a0*/  UIADD3 UR10, UPT, UPT, -UR5, 0x100000, URZ ;  /* 0x00100000050a7890 */ /* 0x000fc8000fffe1ff */
[----:B------:R-:W-:Y:S02]  /*06b0*/  USHF.L.U32 UR11, UR10, 0xb, URZ ;  /* 0x0000000b0a0b7899 */ /* 0x000fe400080006ff */
[----:B------:R-:W-:Y:S02]  /*06c0*/  USHF.L.U32 UR10, UR10, 0x1, URZ ;  /* 0x000000010a0a7899 */ /* 0x000fe400080006ff */
[----:B------:R-:W-:-:S04]  /*06d0*/  UIADD3 UR4, UPT, UPT, -UR4, 0x100000, URZ ;  /* 0x0010000004047890 */ /* 0x000fc8000fffe1ff */
[----:B------:R-:W-:Y:S02]  /*06e0*/  USHF.L.U32 UR5, UR4, 0xb, URZ ;  /* 0x0000000b04057899 */ /* 0x000fe400080006ff */
[----:B------:R-:W-:Y:S01]  /*06f0*/  USHF.L.U32 UR4, UR4, 0x1, URZ ;  /* 0x0000000104047899 */ /* 0x000fe200080006ff */
[----:B------:R-:W-:Y:S01]  /*0700*/  ELECT P0, URZ, PT ;  /* 0x0000000000ff782f */ /* 0x000fe20003800000 */
[----:B--2---:R-:W-:Y:S01]  /*0710*/  ULEA UR7, UR7, UR9, 0x18 ;  /* 0x0000000907077291 */ /* 0x004fe2000f8ec0ff */
[----:B------:R-:W1:Y:S11]  /*0720*/  FENCE.VIEW.ASYNC.S ;  /* 0x00000000000073c6 */ /* 0x000e760000000000 */
[----:B-1----:R2:W1:Y:S01]  /*0730*/  SYNCS.EXCH.64 URZ, [UR7+0x30], UR10 ;  /* 0x0000300a07ff75b2 */ /* 0x0024620008000100 */
[----:B------:R2:W1:Y:S01]  /*0740*/  SYNCS.EXCH.64 URZ, [UR7+0x50], UR4 ;  /* 0x0000500407ff75b2 */ /* 0x0004620008000100 */
[----:B------:R2:W1:Y:S01]  /*0750*/  SYNCS.EXCH.64 URZ, [UR7+0x38], UR10 ;  /* 0x0000380a07ff75b2 */ /* 0x0004620008000100 */
[----:B------:R2:W1:Y:S01]  /*0760*/  SYNCS.EXCH.64 URZ, [UR7+0x58], UR4 ;  /* 0x0000580407ff75b2 */ /* 0x0004620008000100 */
[----:B------:R2:W1:Y:S01]  /*0770*/  SYNCS.EXCH.64 URZ, [UR7+0x40], UR10 ;  /* 0x0000400a07ff75b2 */ /* 0x0004620008000100 */
[----:B------:R2:W1:Y:S01]  /*0780*/  SYNCS.EXCH.64 URZ, [UR7+0x60], UR4 ;  /* 0x0000600407ff75b2 */ /* 0x0004620008000100 */
[----:B------:R2:W1:Y:S01]  /*0790*/  SYNCS.EXCH.64 URZ, [UR7+0x48], UR10 ;  /* 0x0000480a07ff75b2 */ /* 0x0004620008000100 */
[----:B------:R2:W1:Y:S02]  /*07a0*/  SYNCS.EXCH.64 URZ, [UR7+0x68], UR4 ;  /* 0x0000680407ff75b2 */ /* 0x0004640008000100 */
[----:B--2---:R-:W-:Y:S01]  /*07b0*/  NOP ;  /* 0x0000000000007918 */ /* 0x004fe20000000000 */
.L_x_10:
[----:B------:R-:W2:Y:S01]  /*07c0*/  SHFL.IDX PT, R2, R69, RZ, 0x1f ;  /* 0x00001fff45027589 */ /* 0x000ea200000e0000 */
[----:B------:R-:W-:Y:S01]  /*07d0*/  NOP ;  /* 0x0000000000007918 */ /* 0x000fe20000000000 */
[----:B--2---:R-:W-:-:S13]  /*07e0*/  ISETP.NE.AND P0, PT, R2, 0x3, PT ;  /* 0x000000030200780c */ /* 0x004fda0003f05270 */
[----:B------:R-:W-:Y:S05]  /*07f0*/  @P0 BRA `(.L_x_11) ;  /* 0x0000000000300947 */ /* 0x000fea0003800000 */
[----:B-1----:R-:W1:Y:S01]  /*0800*/  S2UR UR5, SR_CgaCtaId ;  /* 0x00000000000579c3 */ /* 0x002e620000008800 */
        /* <DEDUP_REMOVED lines=8> */
[----:B-1----:R2:W1:Y:S01]  /*0890*/  SYNCS.EXCH.64 URZ, [UR5+0x70], UR10 ;  /* 0x0000700a05ff75b2 */ /* 0x0024620008000100 */
[----:B------:R2:W1:Y:S02]  /*08a0*/  SYNCS.EXCH.64 URZ, [UR5+0x78], UR10 ;  /* 0x0000780a05ff75b2 */ /* 0x0004640008000100 */
[----:B--2---:R-:W-:Y:S01]  /*08b0*/  NOP ;  /* 0x0000000000007918 */ /* 0x004fe20000000000 */
.L_x_11:
[----:B------:R-:W2:Y:S01]  /*08c0*/  SHFL.IDX PT, R2, R69, RZ, 0x1f ;  /* 0x00001fff45027589 */ /* 0x000ea200000e0000 */
[----:B------:R-:W-:Y:S01]  /*08d0*/  NOP ;  /* 0x0000000000007918 */ /* 0x000fe20000000000 */
[----:B--2---:R-:W-:-:S13]  /*08e0*/  ISETP.NE.AND P0, PT, R2, 0x4, PT ;  /* 0x000000040200780c */ /* 0x004fda0003f05270 */
[----:B------:R-:W-:Y:S05]  /*08f0*/  @P0 BRA `(.L_x_12) ;  /* 0x00000000004c0947 */ /* 0x000fea0003800000 */
[----:B-1----:R-:W1:Y:S01]  /*0900*/  S2UR UR5, SR_CgaCtaId ;  /* 0x00000000000579c3 */ /* 0x002e620000008800 */
[----:B------:R-:W-:Y:S01]  /*0910*/  UMOV UR9, 0x100 ;  /* 0x0000010000097882 */ /* 0x000fe20000000000 */
[----:B------:R-:W-:Y:S01]  /*0920*/  UMOV UR7, 0x400 ;  /* 0x0000040000077882 */ /* 0x000fe20000000000 */
[----:B------:R-:W-:Y:S01]  /*0930*/  USEL UR9, UR9, 0xe0, UP2 ;  /* 0x000000e009097887 */ /* 0x000fe20009000000 */
[----:B------:R-:W-:Y:S01]  /*0940*/  UMOV UR4, 0x1 ;  /* 0x0000000100047882 */ /* 0x000fe20000000000 */
[----:B------:R-:W-:Y:S01]  /*0950*/  ELECT P0, URZ, PT ;  /* 0x0000000000ff782f */ /* 0x000fe20003800000 */
[----:B------:R-:W-:-:S04]  /*0960*/  UIADD3 UR10, UPT, UPT, -UR4, 0x100000, URZ ;  /* 0x00100000040a7890 */ /* 0x000fc8000fffe1ff */
[----:B------:R-:W-:Y:S02]  /*0970*/  USHF.L.U32 UR11, UR10, 0xb, URZ ;  /* 0x0000000b0a0b7899 */ /* 0x000fe400080006ff */
[----:B------:R-:W-:Y:S02]  /*0980*/  USHF.L.U32 UR10, UR10, 0x1, URZ ;  /* 0x000000010a0a7899 */ /* 0x000fe400080006ff */
[----:B------:R-:W-:-:S04]  /*0990*/  UIADD3 UR12, UPT, UPT, -UR9, 0x100000, URZ ;  /* 0x00100000090c7890 */ /* 0x000fc8000fffe1ff */
[----:B------:R-:W-:Y:S02]  /*09a0*/  USHF.L.U32 UR13, UR12, 0xb, URZ ;  /* 0x0000000b0c0d7899 */ /* 0x000fe400080006ff */
[----:B------:R-:W-:Y:S02]  /*09b0*/  USHF.L.U32 UR12, UR12, 0x1, URZ ;  /* 0x000000010c0c7899 */ /* 0x000fe400080006ff */
[----:B-1----:R-:W-:Y:S01]  /*09c0*/  ULEA UR5, UR5, UR7, 0x18 ;  /* 0x0000000705057291 */ /* 0x002fe2000f8ec0ff */
[----:B------:R-:W1:Y:S11]  /*09d0*/  FENCE.VIEW.ASYNC.S ;  /* 0x00000000000073c6 */ /* 0x000e760000000000 */
[----:B-1----:R2:W1:Y:S01]  /*09e0*/  SYNCS.EXCH.64 URZ, [UR5+0x80], UR10 ;  /* 0x0000800a05ff75b2 */ /* 0x0024620008000100 */
[----:B------:R2:W1:Y:S01]  /*09f0*/  SYNCS.EXCH.64 URZ, [UR5+0x90], UR12 ;  /* 0x0000900c05ff75b2 */ /* 0x0004620008000100 */
[----:B------:R2:W1:Y:S01]  /*0a00*/  SYNCS.EXCH.64 URZ, [UR5+0x88], UR10 ;  /* 0x0000880a05ff75b2 */ /* 0x0004620008000100 */
[----:B------:R2:W1:Y:S02]  /*0a10*/  SYNCS.EXCH.64 URZ, [UR5+0x98], UR12 ;  /* 0x0000980c05ff75b2 */ /* 0x0004640008000100 */
[----:B--2---:R-:W-:Y:S01]  /*0a20*/  NOP ;  /* 0x0000000000007918 */ /* 0x004fe20000000000 */
.L_x_12:
        /* <DEDUP_REMOVED lines=26> */
.L_x_13:
        /* <DEDUP_REMOVED lines=18> */
.L_x_14:
[----:B-1----:R-:W1:Y:S01]  /*0cf0*/  S2UR UR5, SR_CTAID.X ;  /* 0x00000000000579c3 */ /* 0x002e620000002500 */
[----:B------:R-:W-:-:S05]  /*0d00*/  CS2R.32 R63, SR_CgaSize ;  /* 0x00000000003f7805 */ /* 0x000fca0000008a00 */
[----:B------:R-:W-:-:S05]  /*0d10*/  IMAD R63, R63, -0xa0, RZ ;  /* 0xffffff603f3f7824 */ /* 0x000fca00078e02ff */
[----:B------:R-:W-:-:S14]  /*0d20*/  R2UR UR9, R63 ;  /* 0x000000003f0972ca */ /* 0x000fdc00000e0000 */
[----:B------:R-:W2:Y:S01]  /*0d30*/  LDCU UR9, c[0x0][UR9+0x2b0] ;  /* 0x00005600090977ac */ /* 0x000ea20008000800 */
[----:B------:R-:W-:Y:S01]  /*0d40*/  NOP ;  /* 0x0000000000007918 */ /* 0x000fe20000000000 */
[----:B------:R-:W-:-:S05]  /*0d50*/  CS2R.32 R63, SR_CgaSize ;  /* 0x00000000003f7805 */ /* 0x000fca0000008a00 */
[----:B------:R-:W-:-:S05]  /*0d60*/  IMAD R63, R63, -0xa0, RZ ;  /* 0xffffff603f3f7824 */ /* 0x000fca00078e02ff */
[----:B------:R-:W-:-:S14]  /*0d70*/  R2UR UR7, R63 ;  /* 0x000000003f0772ca */ /* 0x000fdc00000e0000 */
[----:B------:R-:W3:Y:S01]  /*0d80*/  LDCU UR7, c[0x0][UR7+0x2b4] ;  /* 0x00005680070777ac */ /* 0x000ee20008000800 */
[----:B------:R-:W4:Y:S08]  /*0d90*/  S2UR UR4, SR_CTAID.Y ;  /* 0x00000000000479c3 */ /* 0x000f300000002600 */
[----:B------:R-:W3:Y:S01]  /*0da0*/  LDC R10, c[0x0][0xb24] ;  /* 0x0002c900ff0a7b82 */ /* 0x000ee20000000800 */
[----:B-1----:R-:W-:-:S02]  /*0db0*/  I2FP.F32.U32 R63, UR5 ;  /* 0x00000005003f7c45 */ /* 0x002fc40008201000 */
[----:B------:R-:W-:-:S05]  /*0dc0*/  CS2R.32 R3, SR_CgaSize ;  /* 0x0000000000037805 */ /* 0x000fca0000008a00 */
[----:B------:R-:W-:-:S06]  /*0dd0*/  IMAD R3, R3, -0xa0, RZ ;  /* 0xffffff6003037824 */ /* 0x000fcc00078e02ff */
[----:B------:R-:W1:Y:S01]  /*0de0*/  LDC R3, c[0x0][R3+0x2a0] ;  /* 0x0000a80003037b82 */ /* 0x000e620000000800 */
[----:B------:R-:W-:Y:S01]  /*0df0*/  MOV R15, UR5 ;  /* 0x00000005000f7c02 */ /* 0x000fe20008000f00 */
[----:B--2---:R-:W-:Y:S01]  /*0e00*/  FMUL R63, R63, UR9 ;  /* 0x000000093f3f7c20 */ /* 0x004fe20008400000 */
[----:B----4-:R-:W-:Y:S02]  /*0e10*/  I2FP.F32.U32 R62, UR4 ;  /* 0x00000004003e7c45 */ /* 0x010fe40008201000 */
[----:B------:R-:W-:-:S05]  /*0e20*/  CS2R.32 R2, SR_CgaSize ;  /* 0x0000000000027805 */ /* 0x000fca0000008a00 */
[----:B------:R-:W-:-:S06]  /*0e30*/  IMAD R2, R2, -0xa0, RZ ;  /* 0xffffff6002027824 */ /* 0x000fcc00078e02ff */
[----:B------:R-:W2:Y:S01]  /*0e40*/  LDC R2, c[0x0][R2+0x2a4] ;  /* 0x0000a90002027b82 */ /* 0x000ea20000000800 */
[----:B------:R-:W-:Y:S01]  /*0e50*/  MOV R14, UR4 ;  /* 0x00000004000e7c02 */ /* 0x000fe20008000f00 */
[----:B------:R-:W4:Y:S01]  /*0e60*/  F2I.U32.TRUNC.NTZ R63, R63 ;  /* 0x0000003f003f7305 */ /* 0x000f22000020f000 */
[----:B---3--:R-:W-:-:S05]  /*0e70*/  FMUL R62, R62, UR7 ;  /* 0x000000073e3e7c20 */ /* 0x008fca0008400000 */
[----:B------:R-:W-:Y:S01]  /*0e80*/  BAR.SYNC.DEFER_BLOCKING 0x0 ;  /* 0x0000000000007b1d */ /* 0x000fe20000010000 */
[----:B------:R-:W-:-:S05]  /*0e90*/  ISETP.GE.AND P0, PT, R10, 0x1, PT ;  /* 0x000000010a00780c */ /* 0x000fca0003f06270 */
[----:B------:R-:W3:Y:S02]  /*0ea0*/  F2I.U32.TRUNC.NTZ R62, R62 ;  /* 0x0000003e003e7305 */ /* 0x000ee4000020f000 */
[----:B------:R-:W2:Y:S01]  /*0eb0*/  S2UR UR36, SR_CTAID.Z ;  /* 0x00000000002479c3 */ /* 0x000ea20000002700 */
[----:B----4-:R-:W-:-:S05]  /*0ec0*/  IADD3 R63, PT, PT, -R63, RZ, RZ ;  /* 0x000000ff3f3f7210 */ /* 0x010fca0007ffe1ff */
[----:B-1----:R-:W-:Y:S01]  /*0ed0*/  IMAD R63, R3, R63, UR5 ;  /* 0x00000005033f7e24 */ /* 0x002fe2000f8e023f */
[----:B---3--:R-:W-:-:S05]  /*0ee0*/  IADD3 R62, PT, PT, -R62, RZ, RZ ;  /* 0x000000ff3e3e7210 */ /* 0x008fca0007ffe1ff */
[----:B--2---:R-:W-:Y:S01]  /*0ef0*/  IMAD R62, R2, R62, UR4 ;  /* 0x00000004023e7e24 */ /* 0x004fe2000f8e023e */
[----:B------:R-:W-:Y:S06]  /*0f00*/  @!P0 BRA `(.L_x_15) ;  /* 0x0000000000b88947 */ /* 0x000fec0003800000 */
[----:B------:R-:W1:Y:S01]  /*0f10*/  LDC.64 R4, c[0x0][0xb18] ;  /* 0x0002c600ff047b82 */ /* 0x000e620000000a00 */
[----:B------:R-:W-:-:S07]  /*0f20*/  ISETP.NE.AND P0, PT, R10, 0x1, PT ;  /* 0x000000010a00780c */ /* 0x000fce0003f05270 */
[----:B------:R-:W2:Y:S08]  /*0f30*/  LDC R9, c[0x0][0xb0c] ;  /* 0x0002c300ff097b82 */ /* 0x000eb00000000800 */
[----:B------:R-:W3:Y:S08]  /*0f40*/  LDC R12, c[0x0][0x370] ;  /* 0x0000dc00ff0c7b82 */ /* 0x000ef00000000800 */
[----:B------:R-:W4:Y:S01]  /*0f50*/  LDC R11, c[0x0][0x374] ;  /* 0x0000dd00ff0b7b82 */ /* 0x000f220000000800 */
[----:B-1----:R-:W-:-:S07]  /*0f60*/  ISETP.NE.AND P1, PT, R4, 0x1, PT ;  /* 0x000000010400780c */ /* 0x002fce0003f25270 */
[----:B------:R-:W3:Y:S01]  /*0f70*/  LDC.64 R6, c[0x0][0xb10] ;  /* 0x0002c400ff067b82 */ /* 0x000ee20000000a00 */
[----:B--2---:R-:W-:-:S07]  /*0f80*/  ISETP.NE.AND P2, PT, R9, 0x1, PT ;  /* 0x000000010900780c */ /* 0x004fce0003f45270 */
[----:B------:R-:W1:Y:S08]  /*0f90*/  LDC R8, c[0x0][0xb20] ;  /* 0x0002c800ff087b82 */ /* 0x000e700000000800 */
[----:B------:R-:W2:Y:S01]  /*0fa0*/  LDC.64 R2, c[0x0][0xb28] ;  /* 0x0002ca00ff027b82 */ /* 0x000ea20000000a00 */
[----:B----4-:R-:W-:-:S04]  /*0fb0*/  IMAD.HI.U32 R13, R11, R5, RZ ;  /* 0x000000050b0d7227 */ /* 0x010fc800078e00ff */
[----:B------:R-:W-:-:S04]  /*0fc0*/  IMAD.HI.U32 R5, R14, R5, RZ ;  /* 0x000000050e057227 */ /* 0x000fc800078e00ff */
[----:B---3--:R-:W-:-:S05]  /*0fd0*/  IMAD.HI.U32 R16, R12, R6, RZ ;  /* 0x000000060c107227 */ /* 0x008fca00078e00ff */
[-C--:B------:R-:W-:Y:S01]  /*0fe0*/  @P2 SHF.R.U32.HI R12, RZ, R7.reuse, R16 ;  /* 0x00000007ff0c2219 */ /* 0x080fe20000011610 */
[----:B------:R-:W-:Y:S01]  /*0ff0*/  IMAD.HI.U32 R16, R15, R6, RZ ;  /* 0x000000060f107227 */ /* 0x000fe200078e00ff */
[-C--:B-1----:R-:W-:Y:S02]  /*1000*/  @P1 SHF.R.U32.HI R11, RZ, R8.reuse, R13 ;  /* 0x00000008ff0b1219 */ /* 0x082fe4000001160d */
[----:B------:R-:W-:Y:S02]  /*1010*/  SHF.R.U32.HI R5, RZ, R8, R5 ;  /* 0x00000008ff057219 */ /* 0x000fe40000011605 */
[----:B------:R-:W-:Y:S02]  /*1020*/  SHF.R.U32.HI R16, RZ, R7, R16 ;  /* 0x00000007ff107219 */ /* 0x000fe40000011610 */
[----:B------:R-:W-:Y:S01]  /*1030*/  SEL R5, R14, R5, !P1 ;  /* 0x000000050e057207 */ /* 0x000fe20004800000 */
[----:B--2---:R-:W-:Y:S01]  /*1040*/  IMAD.HI.U32 R13, R11, R2, RZ ;  /* 0x000000020b0d7227 */ /* 0x004fe200078e00ff */
[----:B------:R-:W-:-:S03]  /*1050*/  SEL R16, R15, R16, !P2 ;  /* 0x000000100f107207 */ /* 0x000fc60005000000 */
[----:B------:R-:W-:Y:S01]  /*1060*/  IMAD.HI.U32 R6, R12, R2, RZ ;  /* 0x000000020c067227 */ /* 0x000fe200078e00ff */
[----:B------:R-:W-:-:S04]  /*1070*/  @P0 SHF.R.U32.HI R11, RZ, R3, R13 ;  /* 0x00000003ff0b0219 */ /* 0x000fc8000001160d */
[----:B------:R-:W-:Y:S01]  /*1080*/  @P0 SHF.R.U32.HI R12, RZ, R3, R6 ;  /* 0x00000003ff0c0219 */ /* 0x000fe20000011606 */
[----:B------:R-:W-:-:S04]  /*1090*/  IMAD R11, R11, R10, RZ ;  /* 0x0000000a0b0b7224 */ /* 0x000fc800078e02ff */
[----:B------:R-:W-:Y:S01]  /*10a0*/  IMAD R6, R12, R10, RZ ;  /* 0x0000000a0c067224 */ /* 0x000fe200078e02ff */
[----:B------:R-:W-:-:S04]  /*10b0*/  ISETP.GE.AND P1, PT, R5, R11, PT ;  /* 0x0000000b0500720c */ /* 0x000fc80003f26270 */
[----:B------:R-:W-:Y:S01]  /*10c0*/  ISETP.GE.OR P1, PT, R16, R6, P1 ;  /* 0x000000061000720c */ /* 0x000fe20000f26670 */
[----:B------:R-:W-:-:S05]  /*10d0*/  IMAD.HI.U32 R6, R5, R2, RZ ;  /* 0x0000000205067227 */ /* 0x000fca00078e00ff */
[----:B------:R-:W-:-:S04]  /*10e0*/  SHF.R.U32.HI R6, RZ, R3, R6 ;  /* 0x00000003ff067219 */ /* 0x000fc80000011606 */
[----:B------:R-:W-:-:S03]  /*10f0*/  SEL R6, R5, R6, !P0 ;  /* 0x0000000605067207 */ /* 0x000fc60004000000 */
[----:B------:R-:W-:Y:S01]  /*1100*/  @!P1 IMAD.HI.U32 R7, R16, R2, RZ ;  /* 0x0000000210079227 */ /* 0x000fe200078e00ff */
[----:B------:R-:W-:-:S04]  /*1110*/  IADD3 R2, PT, PT, -R6, RZ, RZ ;  /* 0x000000ff06027210 */ /* 0x000fc80007ffe1ff */
[----:B------:R-:W-:Y:S01]  /*1120*/  @!P1 SHF.R.U32.HI R3, RZ, R3, R7 ;  /* 0x00000003ff039219 */ /* 0x000fe20000011607 */
[----:B------:R-:W-:Y:S01]  /*1130*/  IMAD R2, R10, R2, R5 ;  /* 0x000000020a027224 */ /* 0x000fe200078e0205 */
[----:B------:R-:W-:Y:S02]  /*1140*/  IADD3 R7, PT, PT, -R5, RZ, RZ ;  /* 0x000000ff05077210 */ /* 0x000fe40007ffe1ff */
[----:B------:R-:W-:-:S03]  /*1150*/  @!P1 SEL R3, R16, R3, !P0 ;  /* 0x0000000310039207 */ /* 0x000fc60004000000 */
[----:B------:R-:W-:Y:S02]  /*1160*/  IMAD R7, R4, R7, R14 ;  /* 0x0000000704077224 */ /* 0x000fe400078e020e */
[--C-:B------:R-:W-:Y:S02]  /*1170*/  @!P1 IMAD.IADD R6, R6, 0x1, -R3.reuse ;  /* 0x0000000106069824 */ /* 0x100fe400078e0a03 */
[----:B------:R-:W-:Y:S01]  /*1180*/  @!P1 IMAD R3, R2, R12, R3 ;  /* 0x0000000c02039224 */ /* 0x000fe200078e0203 */
[----:B------:R-:W-:Y:S01]  /*1190*/  IADD3 R2, PT, PT, -R16, RZ, RZ ;  /* 0x000000ff10027210 */ /* 0x000fe20007ffe1ff */
[----:B------:R-:W-:Y:S02]  /*11a0*/  @!P1 IMAD R5, R6, R10, R16 ;  /* 0x0000000a06059224 */ /* 0x000fe400078e0210 */
[----:B------:R-:W-:Y:S02]  /*11b0*/  @!P1 IMAD.MOV.U32 R16, RZ, RZ, R3 ;  /* 0x000000ffff109224 */ /* 0x000fe400078e0003 */
[----:B------:R-:W-:-:S02]  /*11c0*/  IMAD R2, R9, R2, R15 ;  /* 0x0000000209027224 */ /* 0x000fc400078e020f */
[----:B------:R-:W-:Y:S02]  /*11d0*/  IMAD R14, R5, R4, R7 ;  /* 0x00000004050e7224 */ /* 0x000fe400078e0207 */
[----:B------:R-:W-:Y:S02]  /*11e0*/  IMAD R15, R16, R9, R2 ;  /* 0x00000009100f7224 */ /* 0x000fe400078e0202 */
.L_x_15:
[----:B------:R-:W1:Y:S01]  /*11f0*/  LDCU UR4, c[0x0][0xb30] ;  /* 0x00016600ff0477ac */ /* 0x000e620008000800 */
[----:B------:R-:W2:Y:S08]  /*1200*/  S2UR UR37, SR_CgaCtaId ;  /* 0x00000000002579c3 */ /* 0x000eb00000008800 */
[----:B------:R-:W3:Y:S01]  /*1210*/  LDC R26, c[0x0][0xb24] ;  /* 0x0002c900ff1a7b82 */ /* 0x000ee20000000800 */
[----:B-1----:R-:W-:-:S09]  /*1220*/  UISETP.NE.AND UP1, UPT, UR4, 0x1, UPT ;  /* 0x000000010400788c */ /* 0x002fd2000bf25270 */
[----:B--2---:R-:W-:Y:S05]  /*1230*/  BRA.U UP1, `(.L_x_16) ;  /* 0x0000000101407547 */ /* 0x004fea000b800000 */
[----:B------:R-:W1:Y:S08]  /*1240*/  LDC.64 R4, c[0x0][0xb10] ;  /* 0x0002c400ff047b82 */ /* 0x000e700000000a00 */
[----:B------:R-:W2:Y:S08]  /*1250*/  LDC.64 R2, c[0x0][0xb18] ;  /* 0x0002c600ff027b82 */ /* 0x000eb00000000a00 */
[----:B------:R-:W4:Y:S08]  /*1260*/  LDC R6, c[0x0][0xb20] ;  /* 0x0002c800ff067b82 */ /* 0x000f300000000800 */
[----:B------:R-:W3:Y:S01]  /*1270*/  LDC R7, c[0x0][0xb0c] ;  /* 0x0002c300ff077b82 */ /* 0x000ee20000000800 */
[----:B-1----:R-:W-:-:S05]  /*1280*/  IMAD.HI.U32 R4, R15, R4, RZ ;  /* 0x000000040f047227 */ /* 0x002fca00078e00ff */
[----:B------:R-:W-:Y:S01]  /*1290*/  SHF.R.U32.HI R4, RZ, R5, R4 ;  /* 0x00000005ff047219 */ /* 0x000fe20000011604 */
[----:B--2---:R-:W-:Y:S01]  /*12a0*/  IMAD.HI.U32 R3, R14, R3, RZ ;  /* 0x000000030e037227 */ /* 0x004fe200078e00ff */
[----:B------:R-:W-:-:S04]  /*12b0*/  ISETP.NE.AND P0, PT, R2, 0x1, PT ;  /* 0x000000010200780c */ /* 0x000fc80003f05270 */
[----:B----4-:R-:W-:-:S04]  /*12c0*/  SHF.R.U32.HI R3, RZ, R6, R3 ;  /* 0x00000006ff037219 */ /* 0x010fc80000011603 */
[----:B------:R-:W-:Y:S02]  /*12d0*/  SEL R3, R14, R3, !P0 ;  /* 0x000000030e037207 */ /* 0x000fe40004000000 */
[----:B---3--:R-:W-:-:S04]  /*12e0*/  ISETP.NE.AND P1, PT, R7, 0x1, PT ;  /* 0x000000010700780c */ /* 0x008fc80003f25270 */
[----:B------:R-:W-:-:S05]  /*12f0*/  SEL R4, R15, R4, !P1 ;  /* 0x000000040f047207 */ /* 0x000fca0004800000 */
[----:B------:R-:W-:Y:S02]  /*1300*/  IMAD.IADD R5, R3, 0x1, -R4 ;  /* 0x0000000103057824 */ /* 0x000fe400078e0a04 */
[----:B------:R-:W-:Y:S02]  /*1310*/  IMAD.IADD R3, R4, 0x1, -R3 ;  /* 0x0000000104037824 */ /* 0x000fe400078e0a03 */
[----:B------:R-:W-:Y:S02]  /*1320*/  IMAD R15, R5, R7, R15 ;  /* 0x00000007050f7224 */ /* 0x000fe400078e020f */
[----:B------:R-:W-:-:S07]  /*1330*/  IMAD R14, R3, R2, R14 ;  /* 0x00000002030e7224 */ /* 0x000fce00078e020e */
.L_x_16:
[----:B------:R-:W-:Y:S01]  /*1340*/  BAR.SYNC.DEFER_BLOCKING 0x0 ;  /* 0x0000000000007b1d */ /* 0x000fe20000010000 */
[----:B------:R-:W-:Y:S01]  /*1350*/  UISETP.NE.AND UP1, UPT, UR8, 0x2, UPT ;  /* 0x000000020800788c */ /* 0x000fe2000bf25270 */
[----:B------:R-:W-:Y:S02]  /*1360*/  ISETP.NE.OR P5, PT, R0, 0x2, !P5 ;  /* 0x000000020000780c */ /* 0x000fe40006fa5670 */
[----:B------:R-:W-:-:S06]  /*1370*/  LOP3.LUT R2, R77, 0x1f, RZ, 0xc0, !PT ;  /* 0x0000001f4d027812 */ /* 0x000fcc00078ec0ff */
[----:B------:R-:W-:Y:S05]  /*1380*/  BRA.U UP1, `(.L_x_17) ;  /* 0x0000001101907547 */ /* 0x000fea000b800000 */
[----:B------:R-:W1:Y:S01]  /*1390*/  LDCU UR13, c[0x0][0x38c] ;  /* 0x00007180ff0d77ac */ /* 0x000e620008000800 */
[----:B------:R-:W2:Y:S01]  /*13a0*/  LDC R8, c[0x0][0x370] ;  /* 0x0000dc00ff087b82 */ /* 0x000ea20000000800 */
[----:B------:R-:W-:Y:S01]  /*13b0*/  PLOP3.LUT P1, PT, PT, PT, UP2, 0x80, 0x8 ;  /* 0x000000000008781c */ /* 0x000fe20003f2f028 */
[----:B------:R-:W-:Y:S01]  /*13c0*/  IMAD.MOV.U32 R17, RZ, RZ, 0x1 ;  /* 0x00000001ff117424 */ /* 0x000fe200078e00ff */
[----:B------:R-:W-:Y:S01]  /*13d0*/  ISETP.EQ.OR P4, PT, R2, RZ, P5 ;  /* 0x000000ff0200720c */ /* 0x000fe20002f82670 */
[----:B------:R-:W-:Y:S01]  /*13e0*/  IMAD.MOV.U32 R16, RZ, RZ, RZ ;  /* 0x000000ffff107224 */ /* 0x000fe200078e00ff */
[----:B------:R-:W-:Y:S02]  /*13f0*/  PLOP3.LUT P1, PT, P1, PT, PT, 0x8, 0x80 ;  /* 0x000000000080781c */ /* 0x000fe40000f2e170 */
[----:B------:R-:W-:Y:S01]  /*1400*/  CS2R R12, SRZ ;  /* 0x00000000000c7805 */ /* 0x000fe2000001ff00 */
[----:B------:R-:W-:Y:S01]  /*1410*/  IMAD.MOV.U32 R11, RZ, RZ, 0x1 ;  /* 0x00000001ff0b7424 */ /* 0x000fe200078e00ff */
[----:B------:R-:W4:Y:S01]  /*1420*/  LDC R0, c[0x0][0x374] ;  /* 0x0000dd00ff007b82 */ /* 0x000f220000000800 */
[----:B------:R-:W2:Y:S01]  /*1430*/  LDCU.64 UR22, c[0x0][0x348] ;  /* 0x00006900ff1677ac */ /* 0x000ea20008000a00 */
[----:B------:R-:W-:Y:S01]  /*1440*/  UMOV UR6, URZ ;  /* 0x000000ff00067c82 */ /* 0x000fe20008000000 */
[----:B-1----:R-:W-:-:S04]  /*1450*/  UIADD3 UR5, UPT, UPT, UR13, 0x3f, URZ ;  /* 0x0000003f0d057890 */ /* 0x002fc8000fffe0ff */
[----:B------:R-:W-:-:S04]  /*1460*/  USHF.R.S32.HI UR4, URZ, 0x1f, UR5 ;  /* 0x0000001fff047899 */ /* 0x000fc80008011405 */
[----:B------:R-:W-:-:S04]  /*1470*/  ULEA.HI UR4, UR4, UR5, URZ, 0x6 ;  /* 0x0000000504047291 */ /* 0x000fc8000f8f30ff */
[----:B------:R-:W-:Y:S02]  /*1480*/  USHF.R.S32.HI UR15, URZ, 0x6, UR4 ;  /* 0x00000006ff0f7899 */ /* 0x000fe40008011404 */
[----:B------:R-:W-:Y:S02]  /*1490*/  UIADD3 UR4, UPT, UPT, UR13, -0x1, URZ ;  /* 0xffffffff0d047890 */ /* 0x000fe4000fffe0ff */
[----:B------:R-:W-:Y:S02]  /*14a0*/  UISETP.LT.U32.AND UP0, UPT, UR15, 0x3, UPT ;  /* 0x000000030f00788c */ /* 0x000fe4000bf01070 */
[----:B------:R-:W-:Y:S02]  /*14b0*/  UISETP.GE.U32.AND UP1, UPT, UR4, -0x7f, UPT ;  /* 0xffffff810400788c */ /* 0x000fe4000bf26070 */
[----:B------:R-:W-:Y:S02]  /*14c0*/  USEL UR14, UR15, 0x3, UP0 ;  /* 0x000000030f0e7887 */ /* 0x000fe40008000000 */
[----:B------:R-:W-:-:S02]  /*14d0*/  UIADD3 UR13, UPT, UPT, UR13, 0x7e, URZ ;  /* 0x0000007e0d0d7890 */ /* 0x000fc4000fffe0ff */
[----:B------:R-:W-:Y:S02]  /*14e0*/  UIADD3 UR5, UPT, UPT, UR14, -0x1, URZ ;  /* 0xffffffff0e057890 */ /* 0x000fe4000fffe0ff */
[----:B------:R-:W-:-:S03]  /*14f0*/  UIADD3 UR7, UPT, UPT, UR15, -UR14, URZ ;  /* 0x8000000e0f077290 */ /* 0x000fc6000fffe0ff */
[----:B------:R-:W-:-:S04]  /*1500*/  @UP1 UIADD3 UR5, UPT, UPT, UR14, URZ, URZ ;  /* 0x000000ff0e051290 */ /* 0x000fc8000fffe0ff */
[----:B--2---:R-:W-:-:S12]  /*1510*/  UIADD3 UR5, UPT, UPT, UR5, 0x1, URZ ;  /* 0x0000000105057890 */ /* 0x004fd8000fffe0ff */
.L_x_35:
[----:B------:R-:W-:Y:S01]  /*1520*/  UISETP.NE.AND UP0, UPT, UR37, URZ, UPT ;  /* 0x000000ff2500728c */ /* 0x000fe2000bf05270 */
[----:B------:R-:W1:Y:S08]  /*1530*/  S2UR UR37, SR_CgaCtaId ;  /* 0x00000000002579c3 */ /* 0x000e700000008800 */
[----:B------:R-:W-:Y:S05]  /*1540*/  BRA.U UP0, `(.L_x_18) ;  /* 0x0000000100347547 */ /* 0x000fea000b800000 */
[----:B------:R-:W2:Y:S01]  /*1550*/  S2R R2, SR_CgaCtaId ;  /* 0x0000000000027919 */ /* 0x000ea20000008800 */
[----:B------:R-:W-:-:S04]  /*1560*/  MOV R3, 0x400 ;  /* 0x0000040000037802 */ /* 0x000fc80000000f00 */
[----:B--2---:R-:W-:Y:S02]  /*1570*/  LEA R2, R2, R3, 0x18 ;  /* 0x0000000302027211 */ /* 0x004fe400078ec0ff */
[----:B------:R-:W-:-:S03]  /*1580*/  SHF.L.U32 R3, R11, 0x1f, RZ ;  /* 0x0000001f0b037819 */ /* 0x000fc600000006ff */
[----:B------:R-:W-:-:S04]  /*1590*/  IMAD R2, R12, 0x8, R2 ;  /* 0x000000080c027824 */ /* 0x000fc800078e0202 */
[----:B------:R-:W2:Y:S02]  /*15a0*/  SYNCS.PHASECHK.TRANS64.TRYWAIT P0, [R2+URZ+0xf0], R3 ;  /* 0x0000f003020075a7 */ /* 0x000ea400080011ff */
[----:B--2---:R-:W-:Y:S05]  /*15b0*/  @!P0 BRA `(.L_x_19) ;  /* 0x0000006c00c48947 */ /* 0x004fea0003800000 */
.L_x_130:
[----:B------:R-:W-:Y:S01]  /*15c0*/  VIADD R12, R12, 0x1 ;  /* 0x000000010c0c7836 */ /* 0x000fe20000000000 */
[----:B------:R2:W-:Y:S04]  /*15d0*/  SYNCS.ARRIVE.TRANS64.A1T0 RZ, [R2+URZ+0xe0], RZ ;  /* 0x0000e0ff02ff79a7 */ /* 0x0005e800081000ff */
[----:B------:R-:W-:-:S04]  /*15e0*/  ISETP.NE.AND P0, PT, R12, 0x2, PT ;  /* 0x000000020c00780c */ /* 0x000fc80003f05270 */
[----:B------:R-:W-:Y:S02]  /*15f0*/  SEL R12, R12, RZ, P0 ;  /* 0x000000ff0c0c7207 */ /* 0x000fe40000000000 */
[----:B--2---:R-:W-:-:S04]  /*1600*/  SEL R2, RZ, 0x1, P0 ;  /* 0x00000001ff027807 */ /* 0x004fc80000000000 */
[----:B------:R-:W-:-:S07]  /*1610*/  LOP3.LUT R11, R11, R2, RZ, 0x3c, !PT ;  /* 0x000000020b0b7212 */ /* 0x000fce00078e3cff */
.L_x_18:
[----:B------:R-:W-:Y:S01]  /*1620*/  UMOV UR4, 0x400 ;  /* 0x0000040000047882 */ /* 0x000fe20000000000 */
[----:B------:R-:W-:Y:S01]  /*1630*/  SHF.L.U32 R2, R17, 0x1f, RZ ;  /* 0x0000001f11027819 */ /* 0x000fe200000006ff */
[----:B-1----:R-:W-:Y:S01]  /*1640*/  ULEA UR4, UR37, UR4, 0x18 ;  /* 0x0000000425047291 */ /* 0x002fe2000f8ec0ff */
[----:B------:R-:W-:Y:S01]  /*1650*/  R2UR UR35, R15 ;  /* 0x000000000f2372ca */ /* 0x000fe200000e0000 */
[----:B------:R-:W-:Y:S01]  /*1660*/  UISETP.GE.U32.AND UP0, UPT, UR13, 0x7f, UPT ;  /* 0x0000007f0d00788c */ /* 0x000fe2000bf06070 */
[----:B------:R-:W-:Y:S01]  /*1670*/  R2UR UR19, R14 ;  /* 0x000000000e1372ca */ /* 0x000fe200000e0000 */
[----:B------:R-:W-:Y:S01]  /*1680*/  ULEA UR8, UR6, UR4, 0x3 ;  /* 0x0000000406087291 */ /* 0x000fe2000f8e18ff */
[----:B------:R-:W-:-:S08]  /*1690*/  UMOV UR29, URZ ;  /* 0x000000ff001d7c82 */ /* 0x000fd00008000000 */
[----:B------:R1:W2:Y:S01]  /*16a0*/  SYNCS.PHASECHK.TRANS64.TRYWAIT P0, [UR8+0x18], R2 ;  /* 0x00001802ff0075a7 */ /* 0x0002a20008001108 */
[----:B------:R-:W-:Y:S02]  /*16b0*/  USHF.L.U32 UR35, UR35, 0x6, URZ ;  /* 0x0000000623237899 */ /* 0x000fe400080006ff */
[----:B------:R-:W-:Y:S01]  /*16c0*/  USHF.L.U32 UR19, UR19, 0x7, URZ ;  /* 0x0000000713137899 */ /* 0x000fe200080006ff */
[----:B------:R-:W-:Y:S11]  /*16d0*/  BRA.U !UP0, `(.L_x_20) ;  /* 0x0000000108d87547 */ /* 0x000ff6000b800000 */
[----:B------:R-:W-:Y:S01]  /*16e0*/  UMOV UR21, URZ ;  /* 0x000000ff00157c82 */ /* 0x000fe20008000000 */
[----:B------:R-:W-:-:S05]  /*16f0*/  UMOV UR42, UR6 ;  /* 0x00000006002a7c82 */ /* 0x000fca0008000000 */
.L_x_25:
[----:B-1----:R-:W-:Y:S01]  /*1700*/  ULEA UR33, UR42, UR4, 0x3 ;  /* 0x000000042a217291 */ /* 0x002fe2000f8e18ff */
[----:B--2---:R-:W-:Y:S01]  /*1710*/  @!P5 MOV R3, 0xc000 ;  /* 0x0000c0000003d802 */ /* 0x004fe20000000f00 */
[----:B--2---:R-:W-:Y:S10]  /*1720*/  @P0 BRA `(.L_x_21) ;  /* 0x00000000000c0947 */ /* 0x004ff40003800000 */
[----:B------:R-:W-:-:S04]  /*1730*/  SHF.L.U32 R4, R17, 0x1f, RZ ;  /* 0x0000001f11047819 */ /* 0x000fc800000006ff */
[----:B------:R-:W2:Y:S02]  /*1740*/  SYNCS.PHASECHK.TRANS64.TRYWAIT P0, [UR33+0x18], R4 ;  /* 0x00001804ff0075a7 */ /* 0x000ea40008001121 */
[----:B--2---:R-:W-:Y:S05]  /*1750*/  @!P0 BRA `(.L_x_22) ;  /* 0x0000006c00708947 */ /* 0x004fea0003800000 */
.L_x_21:
[----:B------:R2:W-:Y:S01]  /*1760*/  @!P5 SYNCS.ARRIVE.TRANS64 RZ, [UR33], R3 ;  /* 0x00000003ffffd9a7 */ /* 0x0005e20008000021 */
[----:B------:R-:W-:Y:S04]  /*1770*/  BSSY.RECONVERGENT B0, `(.L_x_23) ;  /* 0x0000003000007945 */ /* 0x000fe80003800200 */
[----:B------:R-:W-:Y:S05]  /*1780*/  @P4 BRA `(.L_x_24) ;  /* 0x0000000000044947 */ /* 0x000fea0003800000 */
[----:B------:R-:W-:Y:S05]  /*1790*/  BPT.TRAP 0x1 ;  /* 0x000000040000795c */ /* 0x000fea0000300000 */
.L_x_24:
[----:B------:R-:W-:Y:S05]  /*17a0*/  BSYNC.RECONVERGENT B0 ;  /* 0x0000000000007941 */ /* 0x000fea0003800200 */
.L_x_23:
[----:B------:R-:W-:Y:S02]  /*17b0*/  UIADD3 UR6, UPT, UPT, UR42, 0x1, URZ ;  /* 0x000000012a067890 */ /* 0x000fe4000fffe0ff */
[----:B------:R-:W-:Y:S02]  /*17c0*/  ULEA UR24, UR42, UR4, 0xe ;  /* 0x000000042a187291 */ /* 0x000fe4000f8e70ff */
[----:B------:R-:W-:Y:S02]  /*17d0*/  UISETP.NE.AND UP0, UPT, UR6, 0x3, UPT ;  /* 0x000000030600788c */ /* 0x000fe4000bf05270 */
[----:B------:R-:W-:Y:S02]  /*17e0*/  UIADD3 UR40, UP1, UPT, UR22, 0x80, URZ ;  /* 0x0000008016287890 */ /* 0x000fe4000ff3e0ff */
[----:B------:R-:W-:Y:S02]  /*17f0*/  USEL UR9, URZ, 0x1, UP0 ;  /* 0x00000001ff097887 */ /* 0x000fe40008000000 */
[----:B------:R-:W-:-:S02]  /*1800*/  USEL UR6, UR6, URZ, UP0 ;  /* 0x000000ff06067287 */ /* 0x000fc40008000000 */
[----:B------:R-:W-:Y:S02]  /*1810*/  USHF.L.U32 UR34, UR21, 0x6, URZ ;  /* 0x0000000615227899 */ /* 0x000fe400080006ff */
[----:B------:R-:W-:Y:S01]  /*1820*/  ULEA UR8, UR6, UR4, 0x3 ;  /* 0x0000000406087291 */ /* 0x000fe2000f8e18ff */
[----:B------:R-:W-:Y:S01]  /*1830*/  LOP3.LUT R17, R17, UR9, RZ, 0x3c, !PT ;  /* 0x0000000911117c12 */ /* 0x000fe2000f8e3cff */
[----:B------:R-:W-:Y:S02]  /*1840*/  UIADD3 UR38, UP0, UPT, UR22, 0x180, URZ ;  /* 0x0000018016267890 */ /* 0x000fe4000ff1e0ff */
[----:B------:R-:W-:Y:S01]  /*1850*/  UIADD3.X UR41, UPT, UPT, URZ, UR23, URZ, UP1, !UPT ;  /* 0x00000017ff297290 */ /* 0x000fe20008ffe4ff */
[----:B-1----:R-:W-:Y:S01]  /*1860*/  SHF.L.U32 R2, R17, 0x1f, RZ ;  /* 0x0000001f11027819 */ /* 0x002fe200000006ff */
[----:B------:R-:W-:Y:S02]  /*1870*/  UIADD3 UR32, UPT, UPT, UR24, 0x8800, URZ ;  /* 0x0000880018207890 */ /* 0x000fe4000fffe0ff */
[----:B------:R-:W-:Y:S01]  /*1880*/  UIADD3 UR26, UPT, UPT, UR34, 0x20, URZ ;  /* 0x00000020221a7890 */ /* 0x000fe2000fffe0ff */
[----:B------:R1:W1:Y:S01]  /*1890*/  SYNCS.PHASECHK.TRANS64.TRYWAIT P0, [UR8+0x18], R2 ;  /* 0x00001802ff0075a7 */ /* 0x0002620008001108 */
[----:B------:R-:W-:-:S02]  /*18a0*/  ULEA UR8, UR42, UR4, 0xf ;  /* 0x000000042a087291 */ /* 0x000fc4000f8e78ff */
[----:B------:R-:W-:Y:S02]  /*18b0*/  UIADD3 UR24, UPT, UPT, UR24, 0xa800, URZ ;  /* 0x0000a80018187890 */ /* 0x000fe4000fffe0ff */
[----:B------:R-:W-:Y:S02]  /*18c0*/  UIADD3.X UR39, UPT, UPT, URZ, UR23, URZ, UP0, !UPT ;  /* 0x00000017ff277290 */ /* 0x000fe400087fe4ff */
[----:B------:R-:W-:Y:S02]  /*18d0*/  UIADD3 UR16, UPT, UPT, UR8, 0x14800, URZ ;  /* 0x0001480008107890 */ /* 0x000fe4000fffe0ff */
[----:B------:R-:W-:Y:S01]  /*18e0*/  UIADD3 UR8, UPT, UPT, UR8, 0x18800, URZ ;  /* 0x0001880008087890 */ /* 0x000fe2000fffe0ff */
[----:B------:R-:W-:Y:S01]  /*18f0*/  UMOV UR30, 0x0 ;  /* 0x00000000001e7882 */ /* 0x000fe20000000000 */
[----:B------:R-:W-:Y:S01]  /*1900*/  UMOV UR31, 0x10000000 ;  /* 0x10000000001f7882 */ /* 0x000fe20000000000 */
[----:B------:R-:W-:Y:S01]  /*1910*/  UMOV UR25, UR33 ;  /* 0x0000002100197c82 */ /* 0x000fe20008000000 */
[----:B------:R-:W-:Y:S01]  /*1920*/  UMOV UR27, UR35 ;  /* 0x00000023001b7c82 */ /* 0x000fe20008000000 */
[----:B------:R-:W-:Y:S01]  /*1930*/  UMOV UR28, UR36 ;  /* 0x00000024001c7c82 */ /* 0x000fe20008000000 */
[----:B------:R-:W-:Y:S01]  /*1940*/  UMOV UR17, UR33 ;  /* 0x0000002100117c82 */ /* 0x000fe20008000000 */
[----:B------:R-:W-:Y:S01]  /*1950*/  UMOV UR20, UR36 ;  /* 0x0000002400147c82 */ /* 0x000fe20008000000 */
[----:B------:R-:W-:Y:S01]  /*1960*/  UMOV UR18, UR34 ;  /* 0x0000002200127c82 */ /* 0x000fe20008000000 */
[----:B------:R1:W-:Y:S01]  /*1970*/  UTMALDG.3D [UR32], [UR40], desc[UR30] ;  /* 0x00001e20280075b4 */ /* 0x0003e20008011000 */
[----:B------:R-:W-:Y:S01]  /*1980*/  UMOV UR11, UR19 ;  /* 0x00000013000b7c82 */ /* 0x000fe20008000000 */
[----:B------:R-:W-:Y:S01]  /*1990*/  UMOV UR12, UR36 ;  /* 0x00000024000c7c82 */ /* 0x000fe20008000000 */
[----:B------:R-:W-:Y:S01]  /*19a0*/  UMOV UR9, UR33 ;  /* 0x0000002100097c82 */ /* 0x000fe20008000000 */
[----:B------:R-:W-:Y:S01]  /*19b0*/  UMOV UR10, UR26 ;  /* 0x0000001a000a7c82 */ /* 0x000fe20008000000 */
[----:B------:R-:W-:Y:S01]  /*19c0*/  UIADD3 UR21, UPT, UPT, UR21, 0x1, URZ ;  /* 0x0000000115157890 */ /* 0x000fe2000fffe0ff */
[----:B------:R-:W-:Y:S01]  /*19d0*/  UMOV UR29, UR5 ;  /* 0x00000005001d7c82 */ /* 0x000fe20008000000 */
[----:B------:R1:W-:Y:S02]  /*19e0*/  UTMALDG.3D [UR24], [UR40], desc[UR30] ;  /* 0x00001e18280075b4 */ /* 0x0003e40008011000 */
[----:B------:R-:W-:Y:S01]  /*19f0*/  UISETP.NE.AND UP0, UPT, UR21, UR5, UPT ;  /* 0x000000051500728c */ /* 0x000fe2000bf05270 */
[----:B------:R-:W-:Y:S01]  /*1a00*/  UMOV UR42, UR6 ;  /* 0x00000006002a7c82 */ /* 0x000fe20008000000 */
[----:B------:R1:W-:Y:S01]  /*1a10*/  UTMALDG.3D [UR16], [UR38], desc[UR30] ;  /* 0x00001e10260075b4 */ /* 0x0003e20008011000 */
[----:B------:R1:W-:Y:S06]  /*1a20*/  UTMALDG.3D [UR8], [UR38], desc[UR30] ;  /* 0x00001e08260075b4 */ /* 0x0003ec0008011000 */
[----:B------:R-:W-:Y:S05]  /*1a30*/  BRA.U UP0, `(.L_x_25) ;  /* 0xfffffffd00307547 */ /* 0x000fea000b83ffff */
.L_x_20:
[----:B-1----:R-:W-:Y:S01]  /*1a40*/  ULEA UR8, UR6, UR4, 0x3 ;  /* 0x0000000406087291 */ /* 0x002fe2000f8e18ff */
[----:B------:R-:W-:Y:S01]  /*1a50*/  SHF.L.U32 R2, R17, 0x1f, RZ ;  /* 0x0000001f11027819 */ /* 0x000fe200000006ff */
[----:B------:R-:W-:Y:S01]  /*1a60*/  @!P1 SYNCS.ARRIVE.TRANS64.A1T0 RZ, [UR4+0x78], RZ ;  /* 0x000078ffffff99a7 */ /* 0x000fe20008100004 */
[----:B------:R-:W-:-:S06]  /*1a70*/  UISETP.GT.AND UP0, UPT, UR15, UR14, UPT ;  /* 0x0000000e0f00728c */ /* 0x000fcc000bf04270 */
[----:B--2---:R1:W2:Y:S03]  /*1a80*/  SYNCS.PHASECHK.TRANS64.TRYWAIT P0, [UR8+0x18], R2 ;  /* 0x00001802ff0075a7 */ /* 0x0042a60008001108 */
[----:B------:R-:W-:Y:S05]  /*1a90*/  BRA.U !UP0, `(.L_x_26) ;  /* 0x0000000108d47547 */ /* 0x000fea000b800000 */
[----:B------:R-:W-:Y:S01]  /*1aa0*/  UIADD3 UR21, UPT, UPT, UR7, UR29, URZ ;  /* 0x0000001d07157290 */ /* 0x000fe2000fffe0ff */
[----:B------:R-:W-:-:S11]  /*1ab0*/  UMOV UR42, UR6 ;  /* 0x00000006002a7c82 */ /* 0x000fd60008000000 */
.L_x_31:
[----:B-1----:R-:W-:Y:S01]  /*1ac0*/  ULEA UR33, UR42, UR4, 0x3 ;  /* 0x000000042a217291 */ /* 0x002fe2000f8e18ff */
[----:B--2---:R-:W-:Y:S01]  /*1ad0*/  @!P5 MOV R3, 0xc000 ;  /* 0x0000c0000003d802 */ /* 0x004fe20000000f00 */
[----:B--2---:R-:W-:Y:S10]  /*1ae0*/  @P0 BRA `(.L_x_27) ;  /* 0x00000000000c0947 */ /* 0x004ff40003800000 */
[----:B------:R-:W-:-:S04]  /*1af0*/  SHF.L.U32 R4, R17, 0x1f, RZ ;  /* 0x0000001f11047819 */ /* 0x000fc800000006ff */
[----:B------:R-:W2:Y:S02]  /*1b00*/  SYNCS.PHASECHK.TRANS64.TRYWAIT P0, [UR33+0x18], R4 ;  /* 0x00001804ff0075a7 */ /* 0x000ea40008001121 */
[----:B--2---:R-:W-:Y:S05]  /*1b10*/  @!P0 BRA `(.L_x_28) ;  /* 0x0000006800988947 */ /* 0x004fea0003800000 */
.L_x_27:
[----:B------:R2:W-:Y:S01]  /*1b20*/  @!P5 SYNCS.ARRIVE.TRANS64 RZ, [UR33], R3 ;  /* 0x00000003ffffd9a7 */ /* 0x0005e20008000021 */
[----:B------:R-:W-:Y:S04]  /*1b30*/  BSSY.RECONVERGENT B0, `(.L_x_29) ;  /* 0x0000003000007945 */ /* 0x000fe80003800200 */
[----:B------:R-:W-:Y:S05]  /*1b40*/  @P4 BRA `(.L_x_30) ;  /* 0x0000000000044947 */ /* 0x000fea0003800000 */
[----:B------:R-:W-:Y:S05]  /*1b50*/  BPT.TRAP 0x1 ;  /* 0x000000040000795c */ /* 0x000fea0000300000 */
.L_x_30:
[----:B------:R-:W-:Y:S05]  /*1b60*/  BSYNC.RECONVERGENT B0 ;  /* 0x0000000000007941 */ /* 0x000fea0003800200 */
.L_x_29:
        /* <DEDUP_REMOVED lines=32> */
[----:B------:R-:W-:Y:S01]  /*1d70*/  UMOV UR10, UR26 ;  /* 0x0000001a000a7c82 */ /* 0x000fe20008000000 */
[----:B------:R-:W-:Y:S01]  /*1d80*/  UIADD3 UR29, UPT, UPT, UR29, 0x1, URZ ;  /* 0x000000011d1d7890 */ /* 0x000fe2000fffe0ff */
[----:B------:R1:W-:Y:S01]  /*1d90*/  UTMALDG.3D [UR24], [UR40], desc[UR30] ;  /* 0x00001e18280075b4 */ /* 0x0003e20008011000 */
[----:B------:R-:W-:-:S02]  /*1da0*/  UMOV UR42, UR6 ;  /* 0x00000006002a7c82 */ /* 0x000fc40008000000 */
[----:B------:R-:W-:Y:S01]  /*1db0*/  UISETP.NE.AND UP0, UPT, UR29, UR21, UPT ;  /* 0x000000151d00728c */ /* 0x000fe2000bf05270 */
[----:B------:R1:W-:Y:S01]  /*1dc0*/  UTMALDG.3D [UR16], [UR38], desc[UR30] ;  /* 0x00001e10260075b4 */ /* 0x0003e20008011000 */
[----:B------:R1:W-:Y:S07]  /*1dd0*/  UTMALDG.3D [UR8], [UR38], desc[UR30] ;  /* 0x00001e08260075b4 */ /* 0x0003ee0008011000 */
[----:B------:R-:W-:Y:S05]  /*1de0*/  BRA.U UP0, `(.L_x_31) ;  /* 0xfffffffd00347547 */ /* 0x000fea000b83ffff */
.L_x_26:
[C---:B-1----:R-:W-:Y:S01]  /*1df0*/  LEA R2, R16.reuse, UR4, 0x3 ;  /* 0x0000000410027c11 */ /* 0x042fe2000f8e18ff */
[----:B------:R-:W-:Y:S01]  /*1e00*/  NOP ;  /* 0x0000000000007918 */ /* 0x000fe20000000000 */
[----:B--2---:R-:W-:Y:S02]  /*1e10*/  SHF.L.U32 R3, R13, 0x1f, RZ ;  /* 0x0000001f0d037819 */ /* 0x004fe400000006ff */
[----:B------:R-:W-:Y:S02]  /*1e20*/  LEA R4, R16, UR4, 0x4 ;  /* 0x0000000410047c11 */ /* 0x000fe4000f8e20ff */
[----:B------:R-:W1:Y:S02]  /*1e30*/  SYNCS.PHASECHK.TRANS64.TRYWAIT P0, [R2+URZ+0x80], R3 ;  /* 0x00008003020075a7 */ /* 0x000e6400080011ff */
[----:B-1----:R-:W-:Y:S05]  /*1e40*/  @!P0 BRA `(.L_x_32) ;  /* 0x0000006400e48947 */ /* 0x002fea0003800000 */
.L_x_133:
[----:B------:R-:W2:Y:S01]  /*1e50*/  LDS.128 R4, [R4+0x110] ;  /* 0x0001100004047984 */ /* 0x000ea20000000c00 */
[----:B---3--:R-:W-:Y:S01]  /*1e60*/  ISETP.GE.AND P0, PT, R26, 0x1, PT ;  /* 0x000000011a00780c */ /* 0x008fe20003f06270 */
[----:B-1----:R-:W-:Y:S01]  /*1e70*/  VIADD R2, R2, 0x90 ;  /* 0x0000009002027836 */ /* 0x002fe20000000000 */
[----:B------:R-:W-:Y:S01]  /*1e80*/  @!PT LDS RZ, [RZ] ;  /* 0x00000000fffff984 */ /* 0x000fe20000000800 */
[----:B------:R-:W-:Y:S01]  /*1e90*/  @!PT LDS RZ, [RZ] ;  /* 0x00000000fffff984 */ /* 0x000fe20000000800 */
[----:B------:R-:W-:Y:S01]  /*1ea0*/  @!PT LDS RZ, [RZ] ;  /* 0x00000000fffff984 */ /* 0x000fe20000000800 */
[----:B------:R-:W-:Y:S01]  /*1eb0*/  @!PT LDS RZ, [RZ] ;  /* 0x00000000fffff984 */ /* 0x000fe20000000800 */
[----:B------:R1:W-:Y:S06]  /*1ec0*/  MEMBAR.ALL.CTA ;  /* 0x0000000000007992 */ /* 0x0003ec0000008000 */
[----:B-1----:R-:W1:Y:S01]  /*1ed0*/  FENCE.VIEW.ASYNC.S ;  /* 0x00000000000073c6 */ /* 0x002e620000000000 */
[----:B------:R-:W-:-:S04]  /*1ee0*/  PRMT R2, RZ, 0x654, R2 ;  /* 0x00000654ff027816 */ /* 0x000fc80000000002 */
[----:B-1----:R1:W-:Y:S01]  /*1ef0*/  SYNCS.ARRIVE.TRANS64.RED.A1T0 RZ, [R2+URZ], RZ ;  /* 0x000000ff02ff79a7 */ /* 0x0023e200081004ff */
[----:B--2---:R-:W-:-:S13]  /*1f00*/  LOP3.LUT P2, RZ, R6, 0x1, RZ, 0xc0, !PT ;  /* 0x0000000106ff7812 */ /* 0x004fda000784c0ff */
[----:B------:R-:W-:Y:S01]  /*1f10*/  @P2 SHF.R.U32.HI R3, RZ, 0x10, R5 ;  /* 0x00000010ff032819 */ /* 0x000fe20000011605 */
[----:B------:R-:W-:Y:S01]  /*1f20*/  VOTEU.ANY UP0, P2 ;  /* 0x0000000000ff7886 */ /* 0x000fe20001000100 */
[----:B------:R-:W-:Y:S02]  /*1f30*/  @P2 MOV R10, R4 ;  /* 0x00000004000a2202 */ /* 0x000fe40000000f00 */
[----:B------:R-:W-:Y:S02]  /*1f40*/  @P2 R2UR.BROADCAST UR8, R3 ;  /* 0x00000000030822ca */ /* 0x000fe400008e0000 */
[----:B------:R-:W-:-:S11]  /*1f50*/  @P2 LOP3.LUT R9, R5, 0xffff, RZ, 0xc0, !PT ;  /* 0x0000ffff05092812 */ /* 0x000fd600078ec0ff */
[----:B------:R-:W-:Y:S01]  /*1f60*/  @UP0 UMOV UR36, UR8 ;  /* 0x0000000800240c82 */ /* 0x000fe20008000000 */
[----:B-1----:R-:W-:Y:S05]  /*1f70*/  @!P0 BRA `(.L_x_33) ;  /* 0x0000000000b88947 */ /* 0x002fea0003800000 */
[----:B------:R-:W4:Y:S01]  /*1f80*/  LDC.64 R4, c[0x0][0xb18] ;  /* 0x0002c600ff047b82 */ /* 0x000f220000000a00 */
[----:B------:R-:W-:-:S07]  /*1f90*/  ISETP.NE.AND P3, PT, R26, 0x1, PT ;  /* 0x000000011a00780c */ /* 0x000fce0003f65270 */
[----:B------:R-:W1:Y:S08]  /*1fa0*/  LDC.64 R6, c[0x0][0xb10] ;  /* 0x0002c400ff067b82 */ /* 0x000e700000000a00 */
[----:B------:R-:W2:Y:S08]  /*1fb0*/  LDC R14, c[0x0][0xb20] ;  /* 0x0002c800ff0e7b82 */ /* 0x000eb00000000800 */
[----:B------:R-:W3:Y:S01]  /*1fc0*/  LDC R15, c[0x0][0xb0c] ;  /* 0x0002c300ff0f7b82 */ /* 0x000ee20000000800 */
[----:B----4-:R-:W-:Y:S01]  /*1fd0*/  IMAD.HI.U32 R19, R0, R5, RZ ;  /* 0x0000000500137227 */ /* 0x010fe200078e00ff */
[----:B------:R-:W-:-:S03]  /*1fe0*/  ISETP.NE.AND P0, PT, R4, 0x1, PT ;  /* 0x000000010400780c */ /* 0x000fc60003f05270 */
[----:B------:R-:W-:-:S03]  /*1ff0*/  IMAD.HI.U32 R5, R9, R5, RZ ;  /* 0x0000000509057227 */ /* 0x000fc600078e00ff */
[----:B------:R-:W4:Y:S01]  /*2000*/  LDC.64 R2, c[0x0][0xb28] ;  /* 0x0002ca00ff027b82 */ /* 0x000f220000000a00 */
[----:B-1----:R-:W-:-:S04]  /*2010*/  IMAD.HI.U32 R20, R8, R6, RZ ;  /* 0x0000000608147227 */ /* 0x002fc800078e00ff */
[----:B------:R-:W-:Y:S01]  /*2020*/  IMAD.HI.U32 R21, R10, R6, RZ ;  /* 0x000000060a157227 */ /* 0x000fe200078e00ff */
[----:B------:R-:W-:Y:S02]  /*2030*/  SHF.R.U32.HI R20, RZ, R7, R20 ;  /* 0x00000007ff147219 */ /* 0x000fe40000011614 */
[-C--:B--2---:R-:W-:Y:S02]  /*2040*/  SHF.R.U32.HI R19, RZ, R14.reuse, R19 ;  /* 0x0000000eff137219 */ /* 0x084fe40000011613 */
[----:B------:R-:W-:Y:S02]  /*2050*/  SHF.R.U32.HI R5, RZ, R14, R5 ;  /* 0x0000000eff057219 */ /* 0x000fe40000011605 */
[----:B------:R-:W-:Y:S02]  /*2060*/  SEL R19, R0, R19, !P0 ;  /* 0x0000001300137207 */ /* 0x000fe40004000000 */
[----:B------:R-:W-:Y:S02]  /*2070*/  SHF.R.U32.HI R21, RZ, R7, R21 ;  /* 0x00000007ff157219 */ /* 0x000fe40000011615 */
[----:B---3--:R-:W-:-:S02]  /*2080*/  ISETP.NE.AND P1, PT, R15, 0x1, PT ;  /* 0x000000010f00780c */ /* 0x008fc40003f25270 */
[----:B------:R-:W-:Y:S02]  /*2090*/  SEL R5, R9, R5, !P0 ;  /* 0x0000000509057207 */ /* 0x000fe40004000000 */
[----:B------:R-:W-:Y:S02]  /*20a0*/  SEL R20, R8, R20, !P1 ;  /* 0x0000001408147207 */ /* 0x000fe40004800000 */
[----:B------:R-:W-:Y:S01]  /*20b0*/  SEL R21, R10, R21, !P1 ;  /* 0x000000150a157207 */ /* 0x000fe20004800000 */
[----:B----4-:R-:W-:-:S04]  /*20c0*/  IMAD.HI.U32 R18, R19, R2, RZ ;  /* 0x0000000213127227 */ /* 0x010fc800078e00ff */
        /* <DEDUP_REMOVED lines=10> */
[----:B------:R-:W-:-:S04]  /*2170*/  @!P0 IMAD.HI.U32 R7, R21, R2, RZ ;  /* 0x0000000215078227 */ /* 0x000fc800078e00ff */
[----:B------:R-:W-:Y:S01]  /*2180*/  IMAD.MOV R2, RZ, RZ, -R6 ;  /* 0x000000ffff027224 */ /* 0x000fe200078e0a06 */
[----:B------:R-:W-:Y:S02]  /*2190*/  @!P0 SHF.R.U32.HI R3, RZ, R3, R7 ;  /* 0x00000003ff038219 */ /* 0x000fe40000011607 */
[----:B------:R-:W-:Y:S01]  /*21a0*/  IADD3 R7, PT, PT, -R5, RZ, RZ ;  /* 0x000000ff05077210 */ /* 0x000fe20007ffe1ff */
[----:B------:R-:W-:Y:S01]  /*21b0*/  IMAD R2, R26, R2, R5 ;  /* 0x000000021a027224 */ /* 0x000fe200078e0205 */
        /* <DEDUP_REMOVED lines=10> */
.L_x_33:
[----:B------:R-:W1:Y:S02]  /*2260*/  LDCU UR8, c[0x0][0xb30] ;  /* 0x00016600ff0877ac */ /* 0x000e640008000800 */
[----:B-1----:R-:W-:-:S09]  /*2270*/  UISETP.NE.AND UP0, UPT, UR8, 0x1, UPT ;  /* 0x000000010800788c */ /* 0x002fd2000bf05270 */
[----:B------:R-:W-:Y:S05]  /*2280*/  BRA.U UP0, `(.L_x_34) ;  /* 0x0000000100407547 */ /* 0x000fea000b800000 */
[----:B------:R-:W1:Y:S08]  /*2290*/  LDC.64 R4, c[0x0][0xb10] ;  /* 0x0002c400ff047b82 */ /* 0x000e700000000a00 */
[----:B------:R-:W2:Y:S08]  /*22a0*/  LDC.64 R2, c[0x0][0xb18] ;  /* 0x0002c600ff027b82 */ /* 0x000eb00000000a00 */
[----:B------:R-:W3:Y:S08]  /*22b0*/  LDC R6, c[0x0][0xb20] ;  /* 0x0002c800ff067b82 */ /* 0x000ef00000000800 */
[----:B------:R-:W4:Y:S01]  /*22c0*/  LDC R7, c[0x0][0xb0c] ;  /* 0x0002c300ff077b82 */ /* 0x000f220000000800 */
[----:B-1----:R-:W-:-:S05]  /*22d0*/  IMAD.HI.U32 R4, R10, R4, RZ ;  /* 0x000000040a047227 */ /* 0x002fca00078e00ff */
[----:B------:R-:W-:Y:S01]  /*22e0*/  SHF.R.U32.HI R4, RZ, R5, R4 ;  /* 0x00000005ff047219 */ /* 0x000fe20000011604 */
[----:B--2---:R-:W-:Y:S01]  /*22f0*/  IMAD.HI.U32 R3, R9, R3, RZ ;  /* 0x0000000309037227 */ /* 0x004fe200078e00ff */
[----:B------:R-:W-:-:S04]  /*2300*/  ISETP.NE.AND P0, PT, R2, 0x1, PT ;  /* 0x000000010200780c */ /* 0x000fc80003f05270 */
[----:B---3--:R-:W-:-:S04]  /*2310*/  SHF.R.U32.HI R3, RZ, R6, R3 ;  /* 0x00000006ff037219 */ /* 0x008fc80000011603 */
[----:B------:R-:W-:Y:S02]  /*2320*/  SEL R3, R9, R3, !P0 ;  /* 0x0000000309037207 */ /* 0x000fe40004000000 */
[----:B----4-:R-:W-:-:S04]  /*2330*/  ISETP.NE.AND P1, PT, R7, 0x1, PT ;  /* 0x000000010700780c */ /* 0x010fc80003f25270 */
[----:B------:R-:W-:-:S05]  /*2340*/  SEL R4, R10, R4, !P1 ;  /* 0x000000040a047207 */ /* 0x000fca0004800000 */
[----:B------:R-:W-:Y:S02]  /*2350*/  IMAD.IADD R5, R3, 0x1, -R4 ;  /* 0x0000000103057824 */ /* 0x000fe400078e0a04 */
[----:B------:R-:W-:Y:S02]  /*2360*/  IMAD.IADD R3, R4, 0x1, -R3 ;  /* 0x0000000104037824 */ /* 0x000fe400078e0a03 */
[----:B------:R-:W-:Y:S02]  /*2370*/  IMAD R10, R5, R7, R10 ;  /* 0x00000007050a7224 */ /* 0x000fe400078e020a */
[----:B------:R-:W-:-:S07]  /*2380*/  IMAD R9, R3, R2, R9 ;  /* 0x0000000203097224 */ /* 0x000fce00078e0209 */
.L_x_34:
[----:B------:R-:W-:Y:S01]  /*2390*/  VIADD R16, R16, 0x1 ;  /* 0x0000000110107836 */ /* 0x000fe20000000000 */
[----:B------:R-:W-:Y:S01]  /*23a0*/  PLOP3.LUT P1, PT, PT, PT, PT, 0x80, 0x8 ;  /* 0x000000000008781c */ /* 0x000fe20003f2f070 */
[----:B------:R-:W-:Y:S02]  /*23b0*/  IMAD.IADD R15, R10, 0x1, R63 ;  /* 0x000000010a0f7824 */ /* 0x000fe400078e023f */
[----:B------:R-:W-:Y:S01]  /*23c0*/  IMAD.IADD R14, R9, 0x1, R62 ;  /* 0x00000001090e7824 */ /* 0x000fe200078e023e */
[----:B------:R-:W-:-:S04]  /*23d0*/  ISETP.NE.AND P0, PT, R16, 0x2, PT ;  /* 0x000000021000780c */ /* 0x000fc80003f05270 */
[----:B------:R-:W-:Y:S02]  /*23e0*/  SEL R2, RZ, 0x1, P0 ;  /* 0x00000001ff027807 */ /* 0x000fe40000000000 */
[----:B------:R-:W-:Y:S02]  /*23f0*/  SEL R16, R16, RZ, P0 ;  /* 0x000000ff10107207 */ /* 0x000fe40000000000 */
[----:B------:R-:W-:Y:S01]  /*2400*/  LOP3.LUT R13, R13, R2, RZ, 0x3c, !PT ;  /* 0x000000020d0d7212 */ /* 0x000fe200078e3cff */
[----:B------:R-:W-:Y:S06]  /*2410*/  @P2 BRA `(.L_x_35) ;  /* 0xfffffff000402947 */ /* 0x000fec000383ffff */
[----:B------:R-:W-:Y:S01]  /*2420*/  UIADD3 UR4, UPT, UPT, UR4, 0x18, URZ ;  /* 0x0000001804047890 */ /* 0x000fe2000fffe0ff */
[----:B------:R-:W-:-:S03]  /*2430*/  SHF.L.U32 R2, R17, 0x1f, RZ ;  /* 0x0000001f11027819 */ /* 0x000fc600000006ff */
[----:B------:R-:W-:-:S09]  /*2440*/  ULEA UR5, UR6, UR4, 0x3 ;  /* 0x0000000406057291 */ /* 0x000fd2000f8e18ff */
[----:B------:R-:W1:Y:S02]  /*2450*/  SYNCS.PHASECHK.TRANS64.TRYWAIT P0, [UR5], R2 ;  /* 0x00000002ff0075a7 */ /* 0x000e640008001105 */
[----:B-1----:R-:W-:Y:S05]  /*2460*/  @!P0 BRA `(.L_x_36) ;  /* 0x0000006000708947 */ /* 0x002fea0003800000 */
.L_x_135:
[----:B------:R-:W-:-:S04]  /*2470*/  UIADD3 UR6, UPT, UPT, UR6, 0x1, URZ ;  /* 0x0000000106067890 */ /* 0x000fc8000fffe0ff */
[----:B------:R-:W-:-:S04]  /*2480*/  UISETP.NE.AND UP0, UPT, UR6, 0x3, UPT ;  /* 0x000000030600788c */ /* 0x000fc8000bf05270 */
[----:B------:R-:W-:Y:S02]  /*2490*/  USEL UR7, URZ, 0x1, UP0 ;  /* 0x00000001ff077887 */ /* 0x000fe40008000000 */
[----:B------:R-:W-:-:S04]  /*24a0*/  USEL UR6, UR6, URZ, UP0 ;  /* 0x000000ff06067287 */ /* 0x000fc80008000000 */
[----:B------:R-:W-:Y:S01]  /*24b0*/  ULEA UR5, UR6, UR4, 0x3 ;  /* 0x0000000406057291 */ /* 0x000fe2000f8e18ff */
[----:B------:R-:W-:-:S04]  /*24c0*/  LOP3.LUT R17, R17, UR7, RZ, 0x3c, !PT ;  /* 0x0000000711117c12 */ /* 0x000fc8000f8e3cff */
[----:B-1----:R-:W-:-:S04]  /*24d0*/  SHF.L.U32 R2, R17, 0x1f, RZ ;  /* 0x0000001f11027819 */ /* 0x002fc800000006ff */
[----:B------:R-:W1:Y:S02]  /*24e0*/  SYNCS.PHASECHK.TRANS64.TRYWAIT P0, [UR5], R2 ;  /* 0x00000002ff0075a7 */ /* 0x000e640008001105 */
[----:B-1----:R-:W-:Y:S05]  /*24f0*/  @!P0 BRA `(.L_x_37) ;  /* 0x0000006000648947 */ /* 0x002fea0003800000 */
.L_x_137:
[----:B------:R-:W-:-:S04]  /*2500*/  UIADD3 UR6, UPT, UPT, UR6, 0x1, URZ ;  /* 0x0000000106067890 */ /* 0x000fc8000fffe0ff */
[----:B------:R-:W-:-:S04]  /*2510*/  UISETP.NE.AND UP0, UPT, UR6, 0x3, UPT ;  /* 0x000000030600788c */ /* 0x000fc8000bf05270 */
[----:B------:R-:W-:Y:S02]  /*2520*/  USEL UR5, URZ, 0x1, UP0 ;  /* 0x00000001ff057887 */ /* 0x000fe40008000000 */
[----:B------:R-:W-:-:S04]  /*2530*/  USEL UR6, UR6, URZ, UP0 ;  /* 0x000000ff06067287 */ /* 0x000fc80008000000 */
[----:B------:R-:W-:Y:S01]  /*2540*/  ULEA UR6, UR6, UR4, 0x3 ;  /* 0x0000000406067291 */ /* 0x000fe2000f8e18ff */
[----:B-1----:R-:W-:-:S04]  /*2550*/  LOP3.LUT R2, R17, UR5, RZ, 0x3c, !PT ;  /* 0x0000000511027c12 */ /* 0x002fc8000f8e3cff */
[----:B------:R-:W-:Y:S01]  /*2560*/  SHF.L.U32 R2, R2, 0x1f, RZ ;  /* 0x0000001f02027819 */ /* 0x000fe200000006ff */
[----:B----4-:R-:W-:-:S07]  /*2570*/  IMAD.U32 R0, RZ, RZ, UR6 ;  /* 0x00000006ff007e24 */ /* 0x010fce000f8e00ff */
.L_x_38:
[----:B-1----:R1:W2:Y:S02]  /*2580*/  SYNCS.PHASECHK.TRANS64.TRYWAIT P0, [R0+URZ], R2 ;  /* 0x00000002000075a7 */ /* 0x0022a400080011ff */
[----:B--2---:R-:W-:Y:S05]  /*2590*/  @!P0 NANOSLEEP.SYNCS 0x989680 ;  /* 0x009896800000895d */ /* 0x004fea0003900000 */
[----:B------:R-:W2:Y:S02]  /*25a0*/  @!P0 SYNCS.PHASECHK.TRANS64 P0, [R0+URZ], R2 ;  /* 0x00000002000085a7 */ /* 0x000ea400080010ff */
[----:B--2---:R-:W-:Y:S05]  /*25b0*/  @P0 EXIT ;  /* 0x000000000000094d */ /* 0x004fea0003800000 */
[----:B------:R-:W-:Y:S05]  /*25c0*/  BRA `(.L_x_38) ;  /* 0xfffffffc00ec7947 */ /* 0x000fea000383ffff */
.L_x_17:
[----:B------:R-:W-:-:S04]  /*25d0*/  UISETP.NE.AND UP1, UPT, UR37, URZ, UPT ;  /* 0x000000ff2500728c */ /* 0x000fc8000bf25270 */
[----:B------:R-:W-:-:S09]  /*25e0*/  UISETP.NE.OR UP1, UPT, UR8, 0x1, UP1 ;  /* 0x000000010800788c */ /* 0x000fd20008f25670 */
[----:B------:R-:W-:Y:S05]  /*25f0*/  BRA.U UP1, `(.L_x_39) ;  /* 0x0000000501487547 */ /* 0x000fea000b800000 */
[----:B------:R-:W-:Y:S01]  /*2600*/  ISETP.NE.AND P2, PT, R2, RZ, PT ;  /* 0x000000ff0200720c */ /* 0x000fe20003f45270 */
[----:B------:R-:W-:Y:S01]  /*2610*/  IMAD.MOV.U32 R12, RZ, RZ, 0x1 ;  /* 0x00000001ff0c7424 */ /* 0x000fe200078e00ff */
[----:B------:R-:W-:Y:S02]  /*2620*/  CS2R R10, SRZ ;  /* 0x00000000000a7805 */ /* 0x000fe4000001ff00 */
[----:B------:R-:W-:Y:S01]  /*2630*/  CS2R R8, SRZ ;  /* 0x0000000000087805 */ /* 0x000fe2000001ff00 */
[----:B------:R-:W-:Y:S01]  /*2640*/  UMOV UR4, 0x400 ;  /* 0x0000040000047882 */ /* 0x000fe20000000000 */
[----:B------:R-:W-:Y:S01]  /*2650*/  UMOV UR6, URZ ;  /* 0x000000ff00067c82 */ /* 0x000fe20008000000 */
[----:B------:R-:W-:-:S12]  /*2660*/  ULEA UR37, UR37, UR4, 0x18 ;  /* 0x0000000425257291 */ /* 0x000fd8000f8ec0ff */
.L_x_43:
[----:B------:R-:W-:Y:S02]  /*2670*/  LEA R0, R8, UR37, 0x3 ;  /* 0x0000002508007c11 */ /* 0x000fe4000f8e18ff */
[----:B------:R-:W-:-:S03]  /*2680*/  SHF.L.U32 R4, R9, 0x1f, RZ ;  /* 0x0000001f09047819 */ /* 0x000fc600000006ff */
[----:B------:R-:W-:Y:S01]  /*2690*/  VIADD R5, R0, 0xf0 ;  /* 0x000000f000057836 */ /* 0x000fe20000000000 */
[----:B------:R-:W1:Y:S02]  /*26a0*/  SYNCS.PHASECHK.TRANS64.TRYWAIT P0, [R0+URZ+0xe0], R4 ;  /* 0x0000e004000075a7 */ /* 0x000e6400080011ff */
[----:B-1----:R-:W-:Y:S05]  /*26b0*/  @!P0 BRA `(.L_x_40) ;  /* 0x00000060000c8947 */ /* 0x002fea0003800000 */
.L_x_138:
[----:B------:R-:W-:Y:S01]  /*26c0*/  ULEA UR5, UR6, UR37, 0x3 ;  /* 0x0000002506057291 */ /* 0x000fe2000f8e18ff */
[----:B-1----:R-:W-:Y:S01]  /*26d0*/  PRMT R0, RZ, 0x654, R5 ;  /* 0x00000654ff007816 */ /* 0x002fe20000000005 */
[----:B------:R-:W-:Y:S01]  /*26e0*/  @!P2 IMAD.MOV.U32 R4, RZ, RZ, 0x10 ;  /* 0x00000010ff04a424 */ /* 0x000fe200078e00ff */
[----:B------:R-:W-:Y:S01]  /*26f0*/  SHF.L.U32 R5, R12, 0x1f, RZ ;  /* 0x0000001f0c057819 */ /* 0x000fe200000006ff */
[----:B------:R-:W-:Y:S01]  /*2700*/  UIADD3 UR4, UPT, UPT, UR5, 0x80, URZ ;  /* 0x0000008005047890 */ /* 0x000fe2000fffe0ff */
[----:B------:R1:W-:Y:S05]  /*2710*/  SYNCS.ARRIVE.TRANS64.RED.A1T0 RZ, [R0+URZ], RZ ;  /* 0x000000ff00ff79a7 */ /* 0x0003ea00081004ff */
[----:B------:R-:W-:Y:S01]  /*2720*/  IMAD.U32 R6, RZ, RZ, UR4 ;  /* 0x00000004ff067e24 */ /* 0x000fe2000f8e00ff */
[----:B------:R-:W2:Y:S04]  /*2730*/  SYNCS.PHASECHK.TRANS64.TRYWAIT P0, [UR5+0x90], R5 ;  /* 0x00009005ff0075a7 */ /* 0x000ea80008001105 */
[----:B------:R-:W-:Y:S01]  /*2740*/  PRMT R6, R2, 0x654, R6 ;  /* 0x0000065402067816 */ /* 0x000fe20000000006 */
[----:B-12---:R-:W-:Y:S06]  /*2750*/  @!P0 BRA `(.L_x_41) ;  /* 0x0000005c00f88947 */ /* 0x006fec0003800000 */
.L_x_140:
[----:B------:R-:W-:Y:S01]  /*2760*/  ULEA UR4, UR6, UR37, 0x4 ;  /* 0x0000002506047291 */ /* 0x000fe2000f8e20ff */
[----:B------:R-:W-:Y:S01]  /*2770*/  SEL R3, R6, R3, !P2 ;  /* 0x0000000306037207 */ /* 0x000fe20005000000 */
[----:B------:R-:W-:Y:S01]  /*2780*/  UIADD3 UR5, UPT, UPT, UR5, 0x80, URZ ;  /* 0x0000008005057890 */ /* 0x000fe2000fffe0ff */
[----:B-1----:R-:W-:Y:S01]  /*2790*/  LEA R0, R11, UR37, 0x3 ;  /* 0x000000250b007c11 */ /* 0x002fe2000f8e18ff */
[----:B------:R-:W-:Y:S01]  /*27a0*/  UIADD3 UR4, UPT, UPT, UR4, 0x110, URZ ;  /* 0x0000011004047890 */ /* 0x000fe2000fffe0ff */
[----:B------:R1:W-:Y:S01]  /*27b0*/  @!P2 SYNCS.ARRIVE.TRANS64.RED RZ, [R3+URZ], R4 ;  /* 0x0000000403ffa9a7 */ /* 0x0003e200080004ff */
[----:B------:R-:W-:Y:S01]  /*27c0*/  UIADD3 UR6, UPT, UPT, UR6, 0x1, URZ ;  /* 0x0000000106067890 */ /* 0x000fe2000fffe0ff */
[----:B------:R-:W-:-:S03]  /*27d0*/  VIADD R8, R8, 0x1 ;  /* 0x0000000108087836 */ /* 0x000fc60000000000 */
[----:B------:R-:W-:Y:S02]  /*27e0*/  UISETP.NE.AND UP0, UPT, UR6, 0x2, UPT ;  /* 0x000000020600788c */ /* 0x000fe4000bf05270 */
[----:B------:R-:W-:Y:S01]  /*27f0*/  ISETP.NE.AND P0, PT, R8, 0x2, PT ;  /* 0x000000020800780c */ /* 0x000fe20003f05270 */
[----:B------:R-:W-:Y:S06]  /*2800*/  UGETNEXTWORKID.BROADCAST [UR4], [UR5] ;  /* 0x00000000040073ca */ /* 0x000fec0008000100 */
[----:B------:R-:W-:Y:S02]  /*2810*/  USEL UR4, URZ, 0x1, UP0 ;  /* 0x00000001ff047887 */ /* 0x000fe40008000000 */
[----:B------:R-:W-:-:S04]  /*2820*/  USEL UR6, UR6, URZ, UP0 ;  /* 0x000000ff06067287 */ /* 0x000fc80008000000 */
[----:B------:R-:W-:Y:S02]  /*2830*/  LOP3.LUT R12, R12, UR4, RZ, 0x3c, !PT ;  /* 0x000000040c0c7c12 */ /* 0x000fe4000f8e3cff */
[----:B-1----:R-:W-:-:S04]  /*2840*/  SHF.L.U32 R4, R10, 0x1f, RZ ;  /* 0x0000001f0a047819 */ /* 0x002fc800000006ff */
[----:B------:R-:W1:Y:S02]  /*2850*/  SYNCS.PHASECHK.TRANS64.TRYWAIT P1, [R0+URZ+0x80], R4 ;  /* 0x00008004000075a7 */ /* 0x000e6400080211ff */
[----:B-1----:R-:W-:Y:S05]  /*2860*/  @!P1 BRA `(.L_x_42) ;  /* 0x0000005c00cc9947 */ /* 0x002fea0003800000 */
.L_x_141:
[C---:B-1----:R-:W-:Y:S01]  /*2870*/  LEA R4, R11.reuse, UR37, 0x4 ;  /* 0x000000250b047c11 */ /* 0x042fe2000f8e20ff */
[----:B------:R-:W-:Y:S01]  /*2880*/  VIADD R0, R0, 0x90 ;  /* 0x0000009000007836 */ /* 0x000fe20000000000 */
[----:B------:R-:W-:Y:S01]  /*2890*/  SEL R8, R8, RZ, P0 ;  /* 0x000000ff08087207 */ /* 0x000fe20000000000 */
[----:B------:R-:W-:-:S03]  /*28a0*/  VIADD R11, R11, 0x1 ;  /* 0x000000010b0b7836 */ /* 0x000fc60000000000 */
[----:B------:R-:W1:Y:S01]  /*28b0*/  LDS.128 R4, [R4+0x110] ;  /* 0x0001100004047984 */ /* 0x000e620000000c00 */
[----:B------:R-:W-:Y:S02]  /*28c0*/  PRMT R0, RZ, 0x654, R0 ;  /* 0x00000654ff007816 */ /* 0x000fe40000000000 */
[C---:B------:R-:W-:Y:S01]  /*28d0*/  ISETP.NE.AND P1, PT, R11.reuse, 0x2, PT ;  /* 0x000000020b00780c */ /* 0x040fe20003f25270 */
[----:B------:R-:W-:Y:S01]  /*28e0*/  @!PT LDS RZ, [RZ] ;  /* 0x00000000fffff984 */ /* 0x000fe20000000800 */
[----:B------:R-:W-:Y:S01]  /*28f0*/  @!PT LDS RZ, [RZ] ;  /* 0x00000000fffff984 */ /* 0x000fe20000000800 */
[----:B------:R-:W-:Y:S01]  /*2900*/  @!PT LDS RZ, [RZ] ;  /* 0x00000000fffff984 */ /* 0x000fe20000000800 */
[----:B------:R-:W-:Y:S01]  /*2910*/  @!PT LDS RZ, [RZ] ;  /* 0x00000000fffff984 */ /* 0x000fe20000000800 */
[----:B------:R2:W-:Y:S06]  /*2920*/  MEMBAR.ALL.CTA ;  /* 0x0000000000007992 */ /* 0x0005ec0000008000 */
[----:B--2---:R-:W2:Y:S01]  /*2930*/  FENCE.VIEW.ASYNC.S ;  /* 0x00000000000073c6 */ /* 0x004ea20000000000 */
[----:B------:R-:W-:Y:S01]  /*2940*/  SEL R11, R11, RZ, P1 ;  /* 0x000000ff0b0b7207 */ /* 0x000fe20000800000 */
[----:B--2---:R2:W-:Y:S01]  /*2950*/  SYNCS.ARRIVE.TRANS64.RED.A1T0 RZ, [R0+URZ], RZ ;  /* 0x000000ff00ff79a7 */ /* 0x0045e200081004ff */
[----:B-1----:R-:W-:-:S02]  /*2960*/  LOP3.LUT P3, RZ, R6, 0x1, RZ, 0xc0, !PT ;  /* 0x0000000106ff7812 */ /* 0x002fc4000786c0ff */
[----:B------:R-:W-:-:S04]  /*2970*/  SEL R4, RZ, 0x1, P1 ;  /* 0x00000001ff047807 */ /* 0x000fc80000800000 */
[----:B------:R-:W-:Y:S02]  /*2980*/  LOP3.LUT R10, R10, R4, RZ, 0x3c, !PT ;  /* 0x000000040a0a7212 */ /* 0x000fe400078e3cff */
[----:B--2---:R-:W-:-:S04]  /*2990*/  SEL R0, RZ, 0x1, P0 ;  /* 0x00000001ff007807 */ /* 0x004fc80000000000 */
[----:B------:R-:W-:Y:S01]  /*29a0*/  LOP3.LUT R9, R9, R0, RZ, 0x3c, !PT ;  /* 0x0000000009097212 */ /* 0x000fe200078e3cff */
[----:B------:R-:W-:Y:S06]  /*29b0*/  @P3 BRA `(.L_x_43) ;  /* 0xfffffffc002c3947 */ /* 0x000fec000383ffff */
[----:B------:R-:W-:Y:S01]  /*29c0*/  ULEA UR5, UR6, UR37, 0x3 ;  /* 0x0000002506057291 */ /* 0x000fe2000f8e18ff */
[----:B------:R-:W-:-:S08]  /*29d0*/  SHF.L.U32 R2, R12, 0x1f, RZ ;  /* 0x0000001f0c027819 */ /* 0x000fd000000006ff */
[----:B------:R-:W1:Y:S02]  /*29e0*/  SYNCS.PHASECHK.TRANS64 P0, [UR5+0x90], R2 ;  /* 0x00009002ff0075a7 */ /* 0x000e640008001005 */
[----:B-1----:R-:W-:Y:S05]  /*29f0*/  @P0 BRA `(.L_x_44) ;  /* 0x0000000000080947 */ /* 0x002fea0003800000 */
[----:B------:R-:W1:Y:S02]  /*2a00*/  SYNCS.PHASECHK.TRANS64.TRYWAIT P0, [UR5+0x90], R2 ;  /* 0x00009002ff0075a7 */ /* 0x000e640008001105 */
[----:B-1----:R-:W-:Y:S05]  /*2a10*/  @!P0 BRA `(.L_x_45) ;  /* 0x0000005c00748947 */ /* 0x002fea0003800000 */
.L_x_44:
[----:B------:R-:W-:-:S04]  /*2a20*/  UIADD3 UR4, UPT, UPT, UR6, 0x1, URZ ;  /* 0x0000000106047890 */ /* 0x000fc8000fffe0ff */
[----:B------:R-:W-:-:S04]  /*2a30*/  UISETP.NE.AND UP0, UPT, UR4, 0x2, UPT ;  /* 0x000000020400788c */ /* 0x000fc8000bf05270 */
[----:B------:R-:W-:Y:S02]  /*2a40*/  USEL UR7, URZ, 0x1, UP0 ;  /* 0x00000001ff077887 */ /* 0x000fe40008000000 */
[----:B------:R-:W-:-:S04]  /*2a50*/  USEL UR4, UR4, URZ, UP0 ;  /* 0x000000ff04047287 */ /* 0x000fc80008000000 */
[----:B------:R-:W-:Y:S01]  /*2a60*/  ULEA UR4, UR4, UR37, 0x3 ;  /* 0x0000002504047291 */ /* 0x000fe2000f8e18ff */
[----:B-1----:R-:W-:-:S04]  /*2a70*/  LOP3.LUT R2, R12, UR7, RZ, 0x3c, !PT ;  /* 0x000000070c027c12 */ /* 0x002fc8000f8e3cff */
[----:B------:R-:W-:-:S04]  /*2a80*/  SHF.L.U32 R0, R2, 0x1f, RZ ;  /* 0x0000001f02007819 */ /* 0x000fc800000006ff */
[----:B------:R-:W1:Y:S02]  /*2a90*/  SYNCS.PHASECHK.TRANS64 P0, [UR4+0x90], R0 ;  /* 0x00009000ff0075a7 */ /* 0x000e640008001004 */
[----:B-1----:R-:W-:Y:S05]  /*2aa0*/  @P0 EXIT ;  /* 0x000000000000094d */ /* 0x002fea0003800000 */
[----:B------:R-:W-:Y:S02]  /*2ab0*/  SHF.L.U32 R2, R2, 0x1f, RZ ;  /* 0x0000001f02027819 */ /* 0x000fe400000006ff */
[----:B------:R-:W-:-:S07]  /*2ac0*/  MOV R0, UR4 ;  /* 0x0000000400007c02 */ /* 0x000fce0008000f00 */
.L_x_46:
[----:B-1----:R1:W2:Y:S02]  /*2ad0*/  SYNCS.PHASECHK.TRANS64.TRYWAIT P0, [R0+URZ+0x90], R2 ;  /* 0x00009002000075a7 */ /* 0x0022a400080011ff */
[----:B--2---:R-:W-:Y:S05]  /*2ae0*/  @!P0 NANOSLEEP.SYNCS 0x989680 ;  /* 0x009896800000895d */ /* 0x004fea0003900000 */
[----:B------:R-:W2:Y:S02]  /*2af0*/  @!P0 SYNCS.PHASECHK.TRANS64 P0, [R0+URZ+0x90], R2 ;  /* 0x00009002000085a7 */ /* 0x000ea400080010ff */
[----:B--2---:R-:W-:Y:S05]  /*2b00*/  @P0 EXIT ;  /* 0x000000000000094d */ /* 0x004fea0003800000 */
[----:B------:R-:W-:Y:S05]  /*2b10*/  BRA `(.L_x_46) ;  /* 0xfffffffc00ec7947 */ /* 0x000fea000383ffff */
.L_x_39:
[----:B------:R-:W-:-:S09]  /*2b20*/  UISETP.NE.AND UP1, UPT, UR8, URZ, UPT ;  /* 0x000000ff0800728c */ /* 0x000fd2000bf25270 */
[----:B------:R-:W-:Y:S05]  /*2b30*/  BRA.U UP1, `(.L_x_47) ;  /* 0x00000011013c7547 */ /* 0x000fea000b800000 */
[----:B------:R-:W-:Y:S01]  /*2b40*/  UMOV UR4, 0x40 ;  /* 0x0000004000047882 */ /* 0x000fe20000000000 */
[----:B------:R-:W-:Y:S01]  /*2b50*/  NOP ;  /* 0x0000000000007918 */ /* 0x000fe20000000000 */
[----:B------:R-:W-:Y:S01]  /*2b60*/  ULEA UR4, UR37, UR4, 0x18 ;  /* 0x0000000425047291 */ /* 0x000fe2000f8ec0ff */
[----:B------:R-:W-:Y:S02]  /*2b70*/  UMOV UR5, 0x400 ;  /* 0x0000040000057882 */ /* 0x000fe40000000000 */
[----:B------:R-:W-:-:S06]  /*2b80*/  ULEA UR37, UR37, UR5, 0x18 ;  /* 0x0000000525257291 */ /* 0x000fcc000f8ec0ff */
[----:B------:R-:W1:Y:S02]  /*2b90*/  LDS.U8 R0, [UR4+0x1c] ;  /* 0x00001c04ff007984 */ /* 0x000e640008000000 */
[----:B-1----:R-:W-:-:S13]  /*2ba0*/  ISETP.NE.AND P0, PT, R0, RZ, PT ;  /* 0x000000ff0000720c */ /* 0x002fda0003f05270 */
[----:B------:R-:W-:Y:S05]  /*2bb0*/  @P0 BRA `(.L_x_48) ;  /* 0x0000000000580947 */ /* 0x000fea0003800000 */
[----:B------:R-:W-:-:S13]  /*2bc0*/  ELECT P0, URZ, PT ;  /* 0x0000000000ff782f */ /* 0x000fda0003800000 */
[----:B------:R-:W-:Y:S05]  /*2bd0*/  @!P0 BRA `(.L_x_49) ;  /* 0x0000000000608947 */ /* 0x000fea0003800000 */
[----:B------:R-:W-:Y:S01]  /*2be0*/  UMOV UR5, 0x10 ;  /* 0x0000001000057882 */ /* 0x000fe20000000000 */
[----:B------:R-:W-:Y:S01]  /*2bf0*/  HFMA2 R0, -RZ, RZ, 0, 5.9604644775390625e-08 ;  /* 0x00000001ff007431 */ /* 0x000fe200000001ff */
[----:B------:R-:W-:-:S03]  /*2c00*/  MOV R2, 0xffff ;  /* 0x0000ffff00027802 */ /* 0x000fc60000000f00 */
[----:B------:R-:W-:Y:S04]  /*2c10*/  DEPBAR.LE SB1, 0x36 ;  /* 0x00009d800000791a */ /* 0x000fe80000000000 */
[----:B------:R-:W1:Y:S02]  /*2c20*/  UTCATOMSWS.FIND_AND_SET.ALIGN UP0, UR5, UR5 ;  /* 0x00000005000575e3 */ /* 0x000e640008000800 */
[----:B-1----:R-:W-:Y:S01]  /*2c30*/  MOV R3, UR5 ;  /* 0x0000000500037c02 */ /* 0x002fe20008000f00 */
[----:B------:R-:W-:Y:S06]  /*2c40*/  BRA.U UP0, `(.L_x_50) ;  /* 0x0000000100187547 */ /* 0x000fec000b800000 */
.L_x_51:
[----:B------:R-:W-:Y:S05]  /*2c50*/  NANOSLEEP 0x64 ;  /* 0x000000640000795d */ /* 0x000fea0003800000 */
[----:B------:R-:W-:-:S05]  /*2c60*/  UMOV UR5, 0x10 ;  /* 0x0000001000057882 */ /* 0x000fca0000000000 */
[----:B------:R-:W-:Y:S04]  /*2c70*/  DEPBAR.LE SB1, 0x36 ;  /* 0x00009d800000791a */ /* 0x000fe80000000000 */
[----:B------:R-:W1:Y:S02]  /*2c80*/  UTCATOMSWS.FIND_AND_SET.ALIGN UP0, UR5, UR5 ;  /* 0x00000005000575e3 */ /* 0x000e640008000800 */
[----:B-1----:R-:W-:Y:S01]  /*2c90*/  MOV R3, UR5 ;  /* 0x0000000500037c02 */ /* 0x002fe20008000f00 */
[----:B------:R-:W-:Y:S05]  /*2ca0*/  BRA.U !UP0, `(.L_x_51) ;  /* 0xfffffffd08e87547 */ /* 0x000fea000b83ffff */
.L_x_50:
[-C--:B------:R-:W-:Y:S02]  /*2cb0*/  SHF.L.U32 R2, R2, R3.reuse, RZ ;  /* 0x0000000302027219 */ /* 0x080fe400000006ff */
[----:B------:R-:W-:Y:S01]  /*2cc0*/  SHF.L.U32 R0, R0, R3, RZ ;  /* 0x0000000300007219 */ /* 0x000fe200000006ff */
[----:B------:R-:W-:Y:S02]  /*2cd0*/  IMAD.SHL.U32 R3, R3, 0x20, RZ ;  /* 0x0000002003037824 */ /* 0x000fe400078e00ff */
[----:B------:R1:W-:Y:S04]  /*2ce0*/  ATOMS.OR RZ, [UR4+0x14], R2 ;  /* 0x00001402ffff798c */ /* 0x0003e8000b000004 */
[----:B------:R1:W-:Y:S04]  /*2cf0*/  ATOMS.OR RZ, [UR4+0x18], R0 ;  /* 0x00001800ffff798c */ /* 0x0003e8000b000004 */
[----:B------:R1:W-:Y:S01]  /*2d00*/  STS [UR37+0x130], R3 ;  /* 0x00013003ff007988 */ /* 0x0003e20008000825 */
[----:B------:R-:W-:Y:S05]  /*2d10*/  BRA `(.L_x_49) ;  /* 0x0000000000107947 */ /* 0x000fea0003800000 */
.L_x_48:
[----:B------:R-:W-:Y:S02]  /*2d20*/  MOV R0, 0xffffffff ;  /* 0xffffffff00007802 */ /* 0x000fe40000000f00 */
[----:B------:R-:W-:-:S03]  /*2d30*/  MOV R2, 0x2d60 ;  /* 0x00002d6000027802 */ /* 0x000fc60000000f00 */
[----:B------:R1:W-:Y:S04]  /*2d40*/  STS [UR37+0x130], R0 ;  /* 0x00013000ff007988 */ /* 0x0003e80008000825 */
[----:B-1-3-5:R-:W-:Y:S05]  /*2d50*/  CALL.REL.NOINC `($__internal_1_$__cuda_sm10x_tcgen05_guardrail_trap_phase_invalid_during_alloc) ;  /* 0x0000006000bc7944 */ /* 0x02afea0003c00000 */
.L_x_49:
[----:B------:R-:W-:Y:S05]  /*2d60*/  WARPSYNC.ALL ;  /* 0x0000000000007948 */ /* 0x000fea0003800000 */
[----:B------:R-:W2:Y:S01]  /*2d70*/  S2UR UR5, SR_CgaCtaId ;  /* 0x00000000000579c3 */ /* 0x000ea20000008800 */
[----:B------:R-:W-:Y:S01]  /*2d80*/  UMOV UR4, 0x400 ;  /* 0x0000040000047882 */ /* 0x000fe20000000000 */
[----:B------:R-:W-:-:S06]  /*2d90*/  NOP ;  /* 0x0000000000007918 */ /* 0x000fcc0000000000 */
[----:B------:R-:W-:Y:S06]  /*2da0*/  BAR.ARV 0x6, 0xa0 ;  /* 0x0182800000007b1d */ /* 0x000fec0000002000 */
[----:B------:R-:W4:Y:S01]  /*2db0*/  LDCU UR7, c[0x0][0x38c] ;  /* 0x00007180ff0777ac */ /* 0x000f220008000800 */
[----:B------:R-:W-:Y:S01]  /*2dc0*/  IMAD.MOV.U32 R11, RZ, RZ, 0x1 ;  /* 0x00000001ff0b7424 */ /* 0x000fe200078e00ff */
[----:B------:R-:W-:Y:S01]  /*2dd0*/  CS2R R8, SRZ ;  /* 0x0000000000087805 */ /* 0x000fe2000001ff00 */
[----:B------:R-:W-:Y:S01]  /*2de0*/  IMAD.MOV.U32 R10, RZ, RZ, RZ ;  /* 0x000000ffff0a7224 */ /* 0x000fe200078e00ff */
[----:B------:R-:W3:Y:S01]  /*2df0*/  LDCU UR6, c[0x0][0x38c] ;  /* 0x00007180ff0677ac */ /* 0x000ee20008000800 */
[----:B------:R-:W-:Y:S01]  /*2e00*/  UMOV UR15, URZ ;  /* 0x000000ff000f7c82 */ /* 0x000fe20008000000 */
[----:B------:R-:W-:Y:S01]  /*2e10*/  UMOV UR14, URZ ;  /* 0x000000ff000e7c82 */ /* 0x000fe20008000000 */
[----:B--2---:R-:W-:Y:S01]  /*2e20*/  ULEA UR5, UR5, UR4, 0x18 ;  /* 0x0000000405057291 */ /* 0x004fe2000f8ec0ff */
[----:B------:R-:W-:Y:S01]  /*2e30*/  UMOV UR32, 0x0 ;  /* 0x0000000000207882 */ /* 0x000fe20000000000 */
[----:B------:R-:W-:-:S02]  /*2e40*/  UMOV UR33, 0x4200910 ;  /* 0x0420091000217882 */ /* 0x000fc40000000000 */
[----:B------:R-:W-:Y:S02]  /*2e50*/  UIADD3 UR9, UPT, UPT, UR5, 0x8800, URZ ;  /* 0x0000880005097890 */ /* 0x000fe4000fffe0ff */
[----:B------:R-:W-:Y:S02]  /*2e60*/  UIADD3 UR10, UPT, UPT, UR5, 0x14800, URZ ;  /* 0x00014800050a7890 */ /* 0x000fe4000fffe0ff */
[----:B----4-:R-:W-:Y:S01]  /*2e70*/  UIADD3 UR7, UPT, UPT, UR7, 0x3f, URZ ;  /* 0x0000003f07077890 */ /* 0x010fe2000fffe0ff */
[----:B-1----:R-:W1:Y:S01]  /*2e80*/  LDS R0, [UR5+0x130] ;  /* 0x00013005ff007984 */ /* 0x002e620008000800 */
[----:B------:R-:W-:Y:S02]  /*2e90*/  USHF.R.U32.HI UR9, URZ, 0x4, UR9 ;  /* 0x00000004ff097899 */ /* 0x000fe40008011609 */
[----:B------:R-:W-:Y:S02]  /*2ea0*/  USHF.R.S32.HI UR4, URZ, 0x1f, UR7 ;  /* 0x0000001fff047899 */ /* 0x000fe40008011407 */
[----:B------:R-:W-:-:S02]  /*2eb0*/  USHF.R.U32.HI UR10, URZ, 0x4, UR10 ;  /* 0x00000004ff0a7899 */ /* 0x000fc4000801160a */
[----:B------:R-:W-:Y:S02]  /*2ec0*/  ULEA.HI UR4, UR4, UR7, URZ, 0x6 ;  /* 0x0000000704047291 */ /* 0x000fe4000f8f30ff */
[----:B------:R-:W-:Y:S02]  /*2ed0*/  ULOP3.LUT UR9, UR9, 0x3fff, URZ, 0xc0, !UPT ;  /* 0x00003fff09097892 */ /* 0x000fe4000f8ec0ff */
[----:B------:R-:W-:Y:S02]  /*2ee0*/  USHF.R.S32.HI UR4, URZ, 0x6, UR4 ;  /* 0x00000006ff047899 */ /* 0x000fe40008011404 */
[----:B------:R-:W-:Y:S02]  /*2ef0*/  ULOP3.LUT UR10, UR10, 0x3fff, URZ, 0xc0, !UPT ;  /* 0x00003fff0a0a7892 */ /* 0x000fe4000f8ec0ff */
[----:B------:R-:W-:Y:S01]  /*2f00*/  UISETP.LT.AND UP0, UPT, UR4, 0x1, UPT ;  /* 0x000000010400788c */ /* 0x000fe2000bf01270 */
[----:B------:R-:W-:Y:S01]  /*2f10*/  UMOV UR30, 0x0 ;  /* 0x00000000001e7882 */ /* 0x000fe20000000000 */
[----:B------:R-:W-:-:S02]  /*2f20*/  UMOV UR31, 0x4200910 ;  /* 0x04200910001f7882 */ /* 0x000fc40000000000 */
[----:B------:R-:W-:Y:S01]  /*2f30*/  USEL UR8, UR4, 0x1, !UP0 ;  /* 0x0000000104087887 */ /* 0x000fe2000c000000 */
[----:B------:R-:W-:Y:S01]  /*2f40*/  UMOV UR28, 0x0 ;  /* 0x00000000001c7882 */ /* 0x000fe20000000000 */
[----:B------:R-:W-:Y:S01]  /*2f50*/  UMOV UR29, 0x4200910 ;  /* 0x04200910001d7882 */ /* 0x000fe20000000000 */
[----:B------:R-:W-:Y:S01]  /*2f60*/  UMOV UR26, 0x0 ;  /* 0x00000000001a7882 */ /* 0x000fe20000000000 */
[----:B------:R-:W-:Y:S01]  /*2f70*/  UMOV UR27, 0x4200910 ;  /* 0x04200910001b7882 */ /* 0x000fe20000000000 */
[----:B------:R-:W-:Y:S01]  /*2f80*/  UMOV UR24, 0x0 ;  /* 0x0000000000187882 */ /* 0x000fe20000000000 */
[----:B------:R-:W-:Y:S01]  /*2f90*/  UMOV UR25, 0x4200910 ;  /* 0x0420091000197882 */ /* 0x000fe20000000000 */
[----:B------:R-:W-:Y:S01]  /*2fa0*/  UMOV UR22, 0x0 ;  /* 0x0000000000167882 */ /* 0x000fe20000000000 */
[----:B------:R-:W-:Y:S01]  /*2fb0*/  UMOV UR23, 0x4200910 ;  /* 0x0420091000177882 */ /* 0x000fe20000000000 */
[----:B------:R-:W-:Y:S02]  /*2fc0*/  ULOP3.LUT UR9, UR9, 0x10000, URZ, 0xfc, !UPT ;  /* 0x0001000009097892 */ /* 0x000fe4000f8efcff */
[----:B------:R-:W-:-:S02]  /*2fd0*/  ULOP3.LUT UR10, UR10, 0x10000, URZ, 0xfc, !UPT ;  /* 0x000100000a0a7892 */ /* 0x000fc4000f8efcff */
[----:B------:R-:W-:Y:S02]  /*2fe0*/  UIADD3 UR8, UPT, UPT, -UR8, URZ, URZ ;  /* 0x000000ff08087290 */ /* 0x000fe4000fffe1ff */
[----:B---3--:R-:W-:Y:S01]  /*2ff0*/  UISETP.GE.AND UP3, UPT, UR6, 0x1, UPT ;  /* 0x000000010600788c */ /* 0x008fe2000bf66270 */
[----:B------:R-:W-:Y:S01]  /*3000*/  UMOV UR20, 0x0 ;  /* 0x0000000000147882 */ /* 0x000fe20000000000 */
[----:B------:R-:W-:Y:S01]  /*3010*/  UMOV UR21, 0x4200910 ;  /* 0x0420091000157882 */ /* 0x000fe20000000000 */
[----:B------:R-:W-:Y:S01]  /*3020*/  UMOV UR18, 0x0 ;  /* 0x0000000000127882 */ /* 0x000fe20000000000 */
[----:B-1----:R-:W-:Y:S01]  /*3030*/  R2UR UR16, R0 ;  /* 0x00000000001072ca */ /* 0x002fe200000e0000 */
[----:B------:R-:W-:-:S14]  /*3040*/  UMOV UR19, 0x4200910 ;  /* 0x0420091000137882 */ /* 0x000fdc0000000000 */
.L_x_58:
[----:B------:R-:W-:Y:S02]  /*3050*/  LEA R0, R10, UR5, 0x3 ;  /* 0x000000050a007c11 */ /* 0x000fe4000f8e18ff */
[----:B------:R-:W-:Y:S02]  /*3060*/  SHF.L.U32 R2, R9, 0x1f, RZ ;  /* 0x0000001f09027819 */ /* 0x000fe400000006ff */
[----:B------:R-:W-:Y:S01]  /*3070*/  PLOP3.LUT P0, PT, PT, PT, UP3, 0x80, 0x8 ;  /* 0x000000000008781c */ /* 0x000fe20003f0f038 */
[----:B------:R-:W-:Y:S01]  /*3080*/  VIADD R3, R0, 0x90 ;  /* 0x0000009000037836 */ /* 0x000fe20000000000 */
[----:B-1----:R-:W1:Y:S02]  /*3090*/  SYNCS.PHASECHK.TRANS64.TRYWAIT P1, [R0+URZ+0x80], R2 ;  /* 0x00008002000075a7 */ /* 0x002e6400080211ff */
[----:B-1-3--:R-:W-:Y:S09]  /*30a0*/  @!P1 BRA `(.L_x_52) ;  /* 0x0000005400e89947 */ /* 0x00aff20003800000 */
.L_x_143:
[----:B------:R-:W-:Y:S01]  /*30b0*/  LEA R4, R10, UR5, 0x4 ;  /* 0x000000050a047c11 */ /* 0x000fe2000f8e20ff */
[----:B------:R-:W-:Y:S01]  /*30c0*/  @UP3 ULEA UR7, UR14, UR5, 0x3 ;  /* 0x000000050e073291 */ /* 0x000fe2000f8e18ff */
[----:B------:R-:W-:Y:S01]  /*30d0*/  PLOP3.LUT P2, PT, PT, PT, PT, 0x80, 0x8 ;  /* 0x000000000008781c */ /* 0x000fe20003f4f070 */
[----:B------:R-:W-:Y:S01]  /*30e0*/  ULEA UR6, UR15, UR5, 0x3 ;  /* 0x000000050f067291 */ /* 0x000fe2000f8e18ff */
[----:B------:R-:W-:Y:S01]  /*30f0*/  PRMT R3, RZ, 0x654, R3 ;  /* 0x00000654ff037816 */ /* 0x000fe20000000003 */
[----:B------:R-:W-:Y:S01]  /*3100*/  ULEA.HI UR11, UR15, UR15, URZ, 0x1 ;  /* 0x0000000f0f0b7291 */ /* 0x000fe2000f8f08ff */
[----:B------:R-:W2:Y:S01]  /*3110*/  LDS.128 R4, [R4+0x110] ;  /* 0x0001100004047984 */ /* 0x000ea20000000c00 */
[----:B-1----:R-:W-:Y:S02]  /*3120*/  @P0 SHF.L.U32 R2, R8, 0x1f, RZ ;  /* 0x0000001f08020819 */ /* 0x002fe400000006ff */
[----:B------:R-:W-:Y:S01]  /*3130*/  SHF.L.U32 R0, R11, 0x1f, RZ ;  /* 0x0000001f0b007819 */ /* 0x000fe200000006ff */
[----:B------:R-:W-:Y:S01]  /*3140*/  @!PT LDS RZ, [RZ] ;  /* 0x00000000fffff984 */ /* 0x000fe20000000800 */
[----:B------:R-:W-:Y:S01]  /*3150*/  @!PT LDS RZ, [RZ] ;  /* 0x00000000fffff984 */ /* 0x000fe20000000800 */
[----:B------:R-:W-:Y:S01]  /*3160*/  @!PT LDS RZ, [RZ] ;  /* 0x00000000fffff984 */ /* 0x000fe20000000800 */
[----:B------:R-:W-:Y:S01]  /*3170*/  @!PT LDS RZ, [RZ] ;  /* 0x00000000fffff984 */ /* 0x000fe20000000800 */
[----:B------:R1:W-:Y:S06]  /*3180*/  MEMBAR.ALL.CTA ;  /* 0x0000000000007992 */ /* 0x0003ec0000008000 */
[----:B-1----:R-:W1:Y:S02]  /*3190*/  FENCE.VIEW.ASYNC.S ;  /* 0x00000000000073c6 */ /* 0x002e640000000000 */
[----:B-1----:R1:W-:Y:S01]  /*31a0*/  SYNCS.ARRIVE.TRANS64.RED.A1T0 RZ, [R3+URZ], RZ ;  /* 0x000000ff03ff79a7 */ /* 0x0023e200081004ff */
[----:B------:R1:W3:Y:S01]  /*31b0*/  @P0 SYNCS.PHASECHK.TRANS64.TRYWAIT P2, [UR7], R2 ;  /* 0x00000002ff0005a7 */ /* 0x0002e20008041107 */
[----:B------:R-:W-:-:S02]  /*31c0*/  USHF.L.U32 UR7, UR11, 0x6, URZ ;  /* 0x000000060b077899 */ /* 0x000fc400080006ff */
[----:B------:R-:W-:Y:S01]  /*31d0*/  ULOP3.LUT UR11, UR11, 0xffe, URZ, 0xc0, !UPT ;  /* 0x00000ffe0b0b7892 */ /* 0x000fe2000f8ec0ff */
[----:B--2---:R-:W-:Y:S01]  /*31e0*/  LOP3.LUT P1, RZ, R6, 0x1, RZ, 0xc0, !PT ;  /* 0x0000000106ff7812 */ /* 0x004fe2000782c0ff */
[----:B------:R-:W-:Y:S02]  /*31f0*/  ULOP3.LUT UR7, UR7, 0xffffff80, URZ, 0xc0, !UPT ;  /* 0xffffff8007077892 */ /* 0x000fe4000f8ec0ff */
[----:B------:R-:W-:Y:S02]  /*3200*/  UIADD3 UR11, UPT, UPT, -UR11, UR15, URZ ;  /* 0x0000000f0b0b7290 */ /* 0x000fe4000fffe1ff */
[----:B------:R-:W-:-:S04]  /*3210*/  UIADD3 UR7, UPT, UPT, UR16, UR7, URZ ;  /* 0x0000000710077290 */ /* 0x000fc8000fffe0ff */
[----:B------:R-:W-:Y:S01]  /*3220*/  ULEA UR7, UR11, UR7, 0x14 ;  /* 0x000000070b077291 */ /* 0x000fe2000f8ea0ff */
[----:B------:R-:W2:Y:S02]  /*3230*/  SYNCS.PHASECHK.TRANS64.TRYWAIT P0, [UR6+0xc0], R0 ;  /* 0x0000c000ff0075a7 */ /* 0x000ea40008001106 */
[----:B-123--:R-:W-:Y:S09]  /*3240*/  @!P0 BRA `(.L_x_53) ;  /* 0x0000005400948947 */ /* 0x00eff20003800000 */
.L_x_145:
[----:B------:R-:W-:Y:S01]  /*3250*/  IADD3 R10, PT, PT, R10, 0x1, RZ ;  /* 0x000000010a0a7810 */ /* 0x000fe20007ffe0ff */
[----:B------:R-:W-:Y:S06]  /*3260*/  BRA.U !UP3, `(.L_x_54) ;  /* 0x000000050b107547 */ /* 0x000fec000b800000 */
[----:B------:R-:W-:Y:S01]  /*3270*/  UPLOP3.LUT UP4, UPT, UPT, UPT, UPT, 0x40, 0x4 ;  /* 0x000000000004789c */ /* 0x000fe20003f8e870 */
[----:B------:R-:W-:Y:S01]  /*3280*/  UMOV UR13, UR8 ;  /* 0x00000008000d7c82 */ /* 0x000fe20008000000 */
[----:B------:R-:W-:Y:S01]  /*3290*/  UMOV UR12, UR4 ;  /* 0x00000004000c7c82 */ /* 0x000fe20008000000 */
[----:B------:R-:W-:-:S08]  /*32a0*/  UMOV UR17, UR14 ;  /* 0x0000000e00117c82 */ /* 0x000fd00008000000 */
.L_x_57:
[----:B------:R-:W-:Y:S02]  /*32b0*/  UIADD3 UR13, UPT, UPT, UR13, 0x1, URZ ;  /* 0x000000010d0d7890 */ /* 0x000fe4000fffe0ff */
[----:B--2---:R-:W-:Y:S02]  /*32c0*/  ULEA UR11, UR17, UR5, 0x3 ;  /* 0x00000005110b7291 */ /* 0x004fe4000f8e18ff */
[----:B------:R-:W-:Y:S01]  /*32d0*/  UISETP.NE.AND UP0, UPT, UR13, URZ, UPT ;  /* 0x000000ff0d00728c */ /* 0x000fe2000bf05270 */
[----:B---3--:R-:W-:Y:S10]  /*32e0*/  @P2 BRA `(.L_x_55) ;  /* 0x00000000000c2947 */ /* 0x008ff40003800000 */
[----:B-1----:R-:W-:Y:S04]  /*32f0*/  SHF.L.U32 R2, R8, 0x1f, RZ ;  /* 0x0000001f08027819 */ /* 0x002fe800000006ff */
[----:B------:R-:W1:Y:S02]  /*3300*/  SYNCS.PHASECHK.TRANS64.TRYWAIT P0, [UR11], R2 ;  /* 0x00000002ff0075a7 */ /* 0x000e64000800110b */
[----:B-1----:R-:W-:Y:S05]  /*3310*/  @!P0 BRA `(.L_x_56) ;  /* 0x0000005400788947 */ /* 0x002fea0003800000 */
.L_x_55:
[----:B------:R-:W-:Y:S01]  /*3320*/  UISETP.NE.AND UP1, UPT, UR12, 0x1, UPT ;  /* 0x000000010c00788c */ /* 0x000fe2000bf25270 */
[----:B------:R-:W-:Y:S01]  /*3330*/  PLOP3.LUT P2, PT, PT, PT, PT, 0x80, 0x8 ;  /* 0x000000000008781c */ /* 0x000fe20003f4f070 */
[----:B------:R-:W-:Y:S02]  /*3340*/  UIADD3 UR14, UPT, UPT, UR17, 0x1, URZ ;  /* 0x00000001110e7890 */ /* 0x000fe4000fffe0ff */
[----:B------:R-:W-:Y:S02]  /*3350*/  ULEA UR64, UR17, UR10, 0xb ;  /* 0x0000000a11407291 */ /* 0x000fe4000f8e58ff */
[----:B------:R-:W-:Y:S01]  /*3360*/  UISETP.NE.AND UP2, UPT, UR14, 0x3, UPT ;  /* 0x000000030e00788c */ /* 0x000fe2000bf45270 */
[----:B------:R-:W-:Y:S01]  /*3370*/  PLOP3.LUT P0, PT, PT, PT, UP1, 0x80, 0x8 ;  /* 0x000000000008781c */ /* 0x000fe20003f0f018 */
[----:B------:R-:W-:Y:S02]  /*3380*/  ULEA UR62, UR17, UR9, 0xa ;  /* 0x00000009113e7291 */ /* 0x000fe4000f8e50ff */
[----:B------:R-:W-:Y:S02]  /*3390*/  USEL UR35, URZ, 0x1, UP2 ;  /* 0x00000001ff237887 */ /* 0x000fe40009000000 */
[----:B------:R-:W-:Y:S02]  /*33a0*/  USEL UR14, UR14, URZ, UP2 ;  /* 0x000000ff0e0e7287 */ /* 0x000fe40009000000 */
[----:B------:R-:W-:Y:S02]  /*33b0*/  UIADD3 UR60, UPT, UPT, UR64, 0x2, URZ ;  /* 0x00000002403c7890 */ /* 0x000fe4000fffe0ff */
[----:B------:R-:W-:Y:S01]  /*33c0*/  @UP1 ULEA UR34, UR14, UR5, 0x3 ;  /* 0x000000050e221291 */ /* 0x000fe2000f8e18ff */
[----:B------:R-:W-:Y:S01]  /*33d0*/  LOP3.LUT R8, R8, UR35, RZ, 0x3c, !PT ;  /* 0x0000002308087c12 */ /* 0x000fe2000f8e3cff */
[----:B------:R-:W-:Y:S02]  /*33e0*/  UIADD3 UR58, UPT, UPT, UR62, 0x2, URZ ;  /* 0x000000023e3a7890 */ /* 0x000fe4000fffe0ff */
[----:B------:R-:W-:Y:S01]  /*33f0*/  UIADD3 UR56, UPT, UPT, UR64, 0x4, URZ ;  /* 0x0000000440387890 */ /* 0x000fe2000fffe0ff */
[----:B-1----:R-:W-:Y:S01]  /*3400*/  @P0 SHF.L.U32 R0, R8, 0x1f, RZ ;  /* 0x0000001f08000819 */ /* 0x002fe200000006ff */
[----:B------:R-:W-:Y:S02]  /*3410*/  UIADD3 UR54, UPT, UPT, UR62, 0x4, URZ ;  /* 0x000000043e367890 */ /* 0x000fe4000fffe0ff */
[----:B------:R-:W-:Y:S01]  /*3420*/  UIADD3 UR52, UPT, UPT, UR64, 0x6, URZ ;  /* 0x0000000640347890 */ /* 0x000fe2000fffe0ff */
[----:B------:R2:W3:Y:S01]  /*3430*/  @P0 SYNCS.PHASECHK.TRANS64.TRYWAIT P2, [UR34], R0 ;  /* 0x00000000ff0005a7 */ /* 0x0004e20008041122 */
[----:B------:R-:W-:Y:S02]  /*3440*/  UIADD3 UR50, UPT, UPT, UR62, 0x6, URZ ;  /* 0x000000063e327890 */ /* 0x000fe4000fffe0ff */
        /* <DEDUP_REMOVED lines=9> */
[----:B------:R-:W-:Y:S01]  /*34e0*/  UIADD3 UR12, UPT, UPT, UR12, -0x1, URZ ;  /* 0xffffffff0c0c7890 */ /* 0x000fe2000fffe0ff */
[----:B------:R-:W-:Y:S01]  /*34f0*/  UMOV UR65, 0x40004040 ;  /* 0x4000404000417882 */ /* 0x000fe20000000000 */
[----:B------:R-:W-:Y:S01]  /*3500*/  UMOV UR63, 0x40004040 ;  /* 0x40004040003f7882 */ /* 0x000fe20000000000 */
[----:B------:R-:W-:Y:S01]  /*3510*/  UMOV UR61, 0x40004040 ;  /* 0x40004040003d7882 */ /* 0x000fe20000000000 */
[----:B------:R2:W-:Y:S01]  /*3520*/  UTCHMMA gdesc[UR62], gdesc[UR64], tmem[UR7], tmem[UR32], idesc[UR33], UP4 ;  /* 0x00ff20403e0075ea */ /* 0x0005e2000a000007 */
[----:B------:R-:W-:Y:S01]  /*3530*/  UPLOP3.LUT UP4, UPT, UPT, UPT, UPT, 0x80, 0x8 ;  /* 0x000000000008789c */ /* 0x000fe20003f8f070 */
[----:B------:R-:W-:Y:S01]  /*3540*/  UMOV UR59, 0x40004040 ;  /* 0x40004040003b7882 */ /* 0x000fe20000000000 */
[----:B------:R-:W-:Y:S01]  /*3550*/  UMOV UR57, 0x40004040 ;  /* 0x4000404000397882 */ /* 0x000fe20000000000 */
[----:B------:R2:W-:Y:S01]  /*3560*/  UTCHMMA gdesc[UR58], gdesc[UR60], tmem[UR7], tmem[UR30], idesc[UR31], UPT ;  /* 0x00ff1e3c3a0075ea */ /* 0x0005e2000b800007 */
        /* <DEDUP_REMOVED lines=14> */
[----:B------:R-:W-:Y:S01]  /*3650*/  UMOV UR35, 0x40004040 ;  /* 0x4000404000237882 */ /* 0x000fe20000000000 */
[----:B------:R2:W-:Y:S01]  /*3660*/  UTCHMMA gdesc[UR38], gdesc[UR40], tmem[UR7], tmem[UR20], idesc[UR21], UPT ;  /* 0x00ff1428260075ea */ /* 0x0005e2000b800007 */
[----:B------:R2:W-:Y:S01]  /*3670*/  UTCHMMA gdesc[UR34], gdesc[UR36], tmem[UR7], tmem[UR18], idesc[UR19], UPT ;  /* 0x00ff1224220075ea */ /* 0x0005e2000b800007 */
[----:B------:R2:W-:Y:S01]  /*3680*/  UTCBAR [UR11], URZ ;  /* 0x000000ff0b0073e9 */ /* 0x0005e200080000ff */
[----:B------:R-:W-:Y:S01]  /*3690*/  UMOV UR17, UR14 ;  /* 0x0000000e00117c82 */ /* 0x000fe20008000000 */
[----:B------:R-:W-:Y:S05]  /*36a0*/  BRA.U UP0, `(.L_x_57) ;  /* 0xfffffffd00007547 */ /* 0x000fea000b83ffff */
.L_x_54:
[----:B------:R-:W-:Y:S01]  /*36b0*/  UIADD3 UR15, UPT, UPT, UR15, 0x1, URZ ;  /* 0x000000010f0f7890 */ /* 0x000fe2000fffe0ff */
[C---:B------:R-:W-:Y:S01]  /*36c0*/  ISETP.NE.AND P0, PT, R10.reuse, 0x2, PT ;  /* 0x000000020a00780c */ /* 0x040fe20003f05270 */
[----:B--2---:R-:W-:Y:S02]  /*36d0*/  UIADD3 UR7, UPT, UPT, UR6, 0xa0, URZ ;  /* 0x000000a006077890 */ /* 0x004fe4000fffe0ff */
[----:B------:R-:W-:Y:S01]  /*36e0*/  UISETP.NE.AND UP0, UPT, UR15, 0x4, UPT ;  /* 0x000000040f00788c */ /* 0x000fe2000bf05270 */
[----:B-1----:R-:W-:Y:S02]  /*36f0*/  SEL R0, RZ, 0x1, P0 ;  /* 0x00000001ff007807 */ /* 0x002fe40000000000 */
[----:B------:R-:W-:Y:S01]  /*3700*/  SEL R10, R10, RZ, P0 ;  /* 0x000000ff0a0a7207 */ /* 0x000fe20000000000 */
[----:B------:R-:W-:Y:S01]  /*3710*/  USEL UR6, URZ, 0x1, UP0 ;  /* 0x00000001ff067887 */ /* 0x000fe20008000000 */
[----:B------:R-:W-:Y:S01]  /*3720*/  LOP3.LUT R9, R9, R0, RZ, 0x3c, !PT ;  /* 0x0000000009097212 */ /* 0x000fe200078e3cff */
[----:B------:R-:W-:Y:S01]  /*3730*/  USEL UR15, UR15, URZ, UP0 ;  /* 0x000000ff0f0f7287 */ /* 0x000fe20008000000 */
[----:B------:R1:W-:Y:S03]  /*3740*/  UTCBAR [UR7], URZ ;  /* 0x000000ff070073e9 */ /* 0x0003e600080000ff */
[----:B------:R-:W-:Y:S01]  /*3750*/  LOP3.LUT R11, R11, UR6, RZ, 0x3c, !PT ;  /* 0x000000060b0b7c12 */ /* 0x000fe2000f8e3cff */
[----:B------:R-:W-:Y:S07]  /*3760*/  @P1 BRA `(.L_x_58) ;  /* 0xfffffff800381947 */ /* 0x000fee000383ffff */
[----:B------:R-:W2:Y:S01]  /*3770*/  S2UR UR4, SR_CgaCtaId ;  /* 0x00000000000479c3 */ /* 0x000ea20000008800 */
[----:B------:R-:W-:Y:S01]  /*3780*/  ELECT P0, URZ, PT ;  /* 0x0000000000ff782f */ /* 0x000fe20003800000 */
[----:B------:R-:W-:Y:S01]  /*3790*/  IMAD.MOV.U32 R0, RZ, RZ, 0x1 ;  /* 0x00000001ff007424 */ /* 0x000fe200078e00ff */
[----:B------:R-:W-:Y:S01]  /*37a0*/  UIADD3 UR5, UPT, UPT, UR5, 0xc0, URZ ;  /* 0x000000c005057890 */ /* 0x000fe2000fffe0ff */
[----:B------:R-:W-:Y:S01]  /*37b0*/  SHF.L.U32 R2, R11, 0x1f, RZ ;  /* 0x0000001f0b027819 */ /* 0x000fe200000006ff */
[----:B------:R-:W-:-:S03]  /*37c0*/  UMOV UR6, 0x40 ;  /* 0x0000004000067882 */ /* 0x000fc60000000000 */
[----:B------:R-:W-:Y:S01]  /*37d0*/  UVIRTCOUNT.DEALLOC.SMPOOL 0x80 ;  /* 0x000000800000784c */ /* 0x000fe20000000000 */
[----:B--2---:R-:W-:Y:S02]  /*37e0*/  ULEA UR4, UR4, UR6, 0x18 ;  /* 0x0000000604047291 */ /* 0x004fe4000f8ec0ff */
[----:B------:R-:W-:-:S07]  /*37f0*/  ULEA UR6, UR15, UR5, 0x3 ;  /* 0x000000050f067291 */ /* 0x000fce000f8e18ff */
[----:B------:R2:W-:Y:S02]  /*3800*/  @P0 STS.U8 [UR4+0x1c], R0 ;  /* 0x00001c00ff000988 */ /* 0x0005e40008000004 */
[----:B------:R-:W4:Y:S02]  /*3810*/  SYNCS.PHASECHK.TRANS64.TRYWAIT P0, [UR6], R2 ;  /* 0x00000002ff0075a7 */ /* 0x000f240008001106 */
[----:B--2-4-:R-:W-:Y:S05]  /*3820*/  @!P0 BRA `(.L_x_59) ;  /* 0x00000050004c8947 */ /* 0x014fea0003800000 */
.L_x_148:
[----:B-1----:R-:W-:-:S04]  /*3830*/  UIADD3 UR7, UPT, UPT, UR15, 0x1, URZ ;  /* 0x000000010f077890 */ /* 0x002fc8000fffe0ff */
[----:B------:R-:W-:-:S04]  /*3840*/  UISETP.NE.AND UP0, UPT, UR7, 0x4, UPT ;  /* 0x000000040700788c */ /* 0x000fc8000bf05270 */
[----:B------:R-:W-:Y:S02]  /*3850*/  USEL UR8, URZ, 0x1, UP0 ;  /* 0x00000001ff087887 */ /* 0x000fe40008000000 */
[----:B------:R-:W-:-:S04]  /*3860*/  USEL UR7, UR7, URZ, UP0 ;  /* 0x000000ff07077287 */ /* 0x000fc80008000000 */
[----:B------:R-:W-:Y:S01]  /*3870*/  ULEA UR6, UR7, UR5, 0x3 ;  /* 0x0000000507067291 */ /* 0x000fe2000f8e18ff */
[----:B--2---:R-:W-:-:S04]  /*3880*/  LOP3.LUT R2, R11, UR8, RZ, 0x3c, !PT ;  /* 0x000000080b027c12 */ /* 0x004fc8000f8e3cff */
[----:B------:R-:W-:-:S04]  /*3890*/  SHF.L.U32 R3, R2, 0x1f, RZ ;  /* 0x0000001f02037819 */ /* 0x000fc800000006ff */
[----:B------:R-:W1:Y:S02]  /*38a0*/  SYNCS.PHASECHK.TRANS64.TRYWAIT P0, [UR6], R3 ;  /* 0x00000003ff0075a7 */ /* 0x000e640008001106 */
[----:B-1----:R-:W-:Y:S05]  /*38b0*/  @!P0 BRA `(.L_x_60) ;  /* 0x0000005000408947 */ /* 0x002fea0003800000 */
.L_x_150:
        /* <DEDUP_REMOVED lines=9> */
.L_x_152:
[----:B------:R-:W-:-:S04]  /*3950*/  UIADD3 UR7, UPT, UPT, UR7, 0x1, URZ ;  /* 0x0000000107077890 */ /* 0x000fc8000fffe0ff */
[----:B------:R-:W-:-:S04]  /*3960*/  UISETP.NE.AND UP0, UPT, UR7, 0x4, UPT ;  /* 0x000000040700788c */ /* 0x000fc8000bf05270 */
[----:B------:R-:W-:Y:S02]  /*3970*/  USEL UR6, URZ, 0x1, UP0 ;  /* 0x00000001ff067887 */ /* 0x000fe40008000000 */
[----:B------:R-:W-:-:S04]  /*3980*/  USEL UR7, UR7, URZ, UP0 ;  /* 0x000000ff07077287 */ /* 0x000fc80008000000 */
[----:B------:R-:W-:Y:S01]  /*3990*/  ULEA UR7, UR7, UR5, 0x3 ;  /* 0x0000000507077291 */ /* 0x000fe2000f8e18ff */
[----:B------:R-:W-:-:S04]  /*39a0*/  LOP3.LUT R2, R2, UR6, RZ, 0x3c, !PT ;  /* 0x0000000602027c12 */ /* 0x000fc8000f8e3cff */
[----:B------:R-:W-:-:S04]  /*39b0*/  SHF.L.U32 R2, R2, 0x1f, RZ ;  /* 0x0000001f02027819 */ /* 0x000fc800000006ff */
[----:B------:R-:W2:Y:S02]  /*39c0*/  SYNCS.PHASECHK.TRANS64.TRYWAIT P0, [UR7], R2 ;  /* 0x00000002ff0075a7 */ /* 0x000ea40008001107 */
[----:B--2---:R-:W-:Y:S05]  /*39d0*/  @!P0 BRA `(.L_x_62) ;  /* 0x0000005000288947 */ /* 0x004fea0003800000 */
.L_x_154:
[----:B------:R-:W-:Y:S01]  /*39e0*/  NOP ;  /* 0x0000000000007918 */ /* 0x000fe20000000000 */
[----:B-1----:R-:W1:Y:S01]  /*39f0*/  LDS R0, [UR4+0x14] ;  /* 0x00001404ff007984 */ /* 0x002e620008000800 */
[----:B------:R-:W-:Y:S01]  /*3a00*/  ULOP3.LUT UR6, UR16, 0xffff, URZ, 0xc0, !UPT ;  /* 0x0000ffff10067892 */ /* 0x000fe2000f8ec0ff */
[----:B------:R-:W-:Y:S01]  /*3a10*/  UMOV UR8, 0xffff ;  /* 0x0000ffff00087882 */ /* 0x000fe20000000000 */
[----:B------:R-:W-:Y:S02]  /*3a20*/  UMOV UR5, 0x1 ;  /* 0x0000000100057882 */ /* 0x000fe40000000000 */
[----:B------:R-:W-:-:S04]  /*3a30*/  USHF.R.U32.HI UR6, URZ, 0x5, UR6 ;  /* 0x00000005ff067899 */ /* 0x000fc80008011606 */
[----:B------:R-:W-:Y:S02]  /*3a40*/  USHF.L.U32 UR8, UR8, UR6, URZ ;  /* 0x0000000608087299 */ /* 0x000fe400080006ff */
[----:B------:R-:W-:-:S04]  /*3a50*/  USHF.L.U32 UR5, UR5, UR6, URZ ;  /* 0x0000000605057299 */ /* 0x000fc800080006ff */
[----:B-1----:R-:W-:-:S04]  /*3a60*/  LOP3.LUT R0, R0, UR8, RZ, 0xc0, !PT ;  /* 0x0000000800007c12 */ /* 0x002fc8000f8ec0ff */
[----:B------:R-:W-:-:S13]  /*3a70*/  ISETP.NE.AND P0, PT, R0, UR8, PT ;  /* 0x0000000800007c0c */ /* 0x000fda000bf05270 */
[----:B------:R-:W-:Y:S05]  /*3a80*/  @P0 BRA `(.L_x_63) ;  /* 0x0000000000580947 */ /* 0x000fea0003800000 */
[----:B------:R-:W1:Y:S02]  /*3a90*/  LDS R0, [UR4+0x18] ;  /* 0x00001804ff007984 */ /* 0x000e640008000800 */
[----:B-1----:R-:W-:-:S04]  /*3aa0*/  LOP3.LUT R0, R0, UR5, RZ, 0xc0, !PT ;  /* 0x0000000500007c12 */ /* 0x002fc8000f8ec0ff */
[----:B------:R-:W-:-:S13]  /*3ab0*/  ISETP.NE.AND P0, PT, R0, UR5, PT ;  /* 0x0000000500007c0c */ /* 0x000fda000bf05270 */
[----:B------:R-:W-:Y:S05]  /*3ac0*/  @P0 BRA `(.L_x_64) ;  /* 0x00000000003c0947 */ /* 0x000fea0003800000 */
[----:B------:R-:W1:Y:S01]  /*3ad0*/  S2R R2, SR_LANEID ;  /* 0x0000000000027919 */ /* 0x000e620000000000 */
[----:B------:R-:W-:Y:S01]  /*3ae0*/  ULOP3.LUT UR8, URZ, UR8, URZ, 0x33, !UPT ;  /* 0x00000008ff087292 */ /* 0x000fe2000f8e33ff */
[----:B------:R-:W-:Y:S02]  /*3af0*/  VOTEU.ANY UR7, UPT, PT ;  /* 0x0000000000077886 */ /* 0x000fe400038e0100 */
[----:B------:R-:W-:-:S03]  /*3b00*/  UFLO.U32 UR7, UR7 ;  /* 0x00000007000772bd */ /* 0x000fc600080e0000 */
[----:B------:R-:W-:-:S04]  /*3b10*/  IMAD.U32 R0, RZ, RZ, UR8 ;  /* 0x00000008ff007e24 */ /* 0x000fc8000f8e00ff */
[----:B------:R2:W4:Y:S02]  /*3b20*/  REDUX UR6, R0 ;  /* 0x00000000000673c4 */ /* 0x0005240000000000 */
[----:B------:R1:W-:Y:S02]  /*3b30*/  UTCATOMSWS.AND URZ, UR8 ;  /* 0x0000000800ff79e3 */ /* 0x0003e40008000000 */
[----:B-1----:R-:W-:Y:S02]  /*3b40*/  ISETP.EQ.U32.AND P0, PT, R2, UR7, PT ;  /* 0x0000000702007c0c */ /* 0x002fe4000bf02070 */
[----:B--2---:R-:W-:Y:S02]  /*3b50*/  LOP3.LUT R0, RZ, UR5, RZ, 0x33, !PT ;  /* 0x00000005ff007c12 */ /* 0x004fe4000f8e33ff */
[----:B----4-:R-:W-:Y:S02]  /*3b60*/  MOV R2, UR6 ;  /* 0x0000000600027c02 */ /* 0x010fe40008000f00 */
[----:B------:R-:W1:Y:S07]  /*3b70*/  REDUX UR5, R0 ;  /* 0x00000000000573c4 */ /* 0x000e6e0000000000 */
[----:B------:R2:W-:Y:S01]  /*3b80*/  @P0 ATOMS.AND RZ, [UR4+0x14], R2 ;  /* 0x00001402ffff098c */ /* 0x0005e2000a800004 */
[----:B-1----:R-:W-:-:S05]  /*3b90*/  IMAD.U32 R0, RZ, RZ, UR5 ;  /* 0x00000005ff007e24 */ /* 0x002fca000f8e00ff */
[----:B------:R2:W-:Y:S01]  /*3ba0*/  @P0 ATOMS.AND RZ, [UR4+0x18], R0 ;  /* 0x00001800ffff098c */ /* 0x0005e2000a800004 */
[----:B------:R-:W-:Y:S05]  /*3bb0*/  BRA `(.L_x_65) ;  /* 0x0000000000147947 */ /* 0x000fea0003800000 */
.L_x_64:
[----:B------:R-:W-:Y:S02]  /*3bc0*/  MOV R2, 0x3be0 ;  /* 0x00003be000027802 */ /* 0x000fe40000000f00 */
[----:B---3-5:R-:W-:Y:S05]  /*3bd0*/  CALL.REL.NOINC `($__internal_0_$__cuda_sm10x_tcgen05_guardrail_trap_col_being_dealloced_not_returned_by_alloc) ;  /* 0x0000005400107944 */ /* 0x028fea0003c00000 */
[----:B------:R-:W-:Y:S05]  /*3be0*/  BRA `(.L_x_65) ;  /* 0x0000000000087947 */ /* 0x000fea0003800000 */
.L_x_63:
[----:B------:R-:W-:Y:S02]  /*3bf0*/  MOV R2, 0x3c10 ;  /* 0x00003c1000027802 */ /* 0x000fe40000000f00 */
[----:B---3-5:R-:W-:Y:S05]  /*3c00*/  CALL.REL.NOINC `($__internal_2_$__cuda_sm10x_tcgen05_guardrail_trap_unallocated_columns_being_dealloced) ;  /* 0x00000054001c7944 */ /* 0x028fea0003c00000 */
.L_x_65:
[----:B------:R-:W-:Y:S01]  /*3c10*/  NOP ;  /* 0x0000000000007918 */ /* 0x000fe20000000000 */
[----:B------:R-:W-:Y:S05]  /*3c20*/  EXIT ;  /* 0x000000000000794d */ /* 0x000fea0003800000 */
.L_x_47:
[----:B------:R-:W-:-:S09]  /*3c30*/  UISETP.NE.OR UP2, UPT, UR8, 0x3, !UP2 ;  /* 0x000000030800788c */ /* 0x000fd2000d745670 */
[----:B------:R-:W-:Y:S05]  /*3c40*/  BRA.U UP2, `(.L_x_66) ;  /* 0x0000001102047547 */ /* 0x000fea000b800000 */
[----:B------:R-:W1:Y:S01]  /*3c50*/  LDC R0, c[0x0][0xb30] ;  /* 0x0002cc00ff007b82 */ /* 0x000e620000000800 */
[----:B------:R-:W2:Y:S01]  /*3c60*/  LDCU.64 UR8, c[0x0][0x888] ;  /* 0x00011100ff0877ac */ /* 0x000ea20008000a00 */
[----:B------:R-:W-:Y:S01]  /*3c70*/  IMAD.MOV.U32 R30, RZ, RZ, 0x1 ;  /* 0x00000001ff1e7424 */ /* 0x000fe200078e00ff */
[----:B------:R-:W-:Y:S01]  /*3c80*/  CS2R R28, SRZ ;  /* 0x00000000001c7805 */ /* 0x000fe2000001ff00 */
[----:B------:R-:W-:Y:S01]  /*3c90*/  IMAD.MOV.U32 R25, RZ, RZ, 0x2000 ;  /* 0x00002000ff197424 */ /* 0x000fe200078e00ff */
[----:B------:R-:W4:Y:S03]  /*3ca0*/  LDCU.64 UR4, c[0x0][0x890] ;  /* 0x00011200ff0477ac */ /* 0x000f260008000a00 */
[----:B------:R-:W3:Y:S01]  /*3cb0*/  LDC R24, c[0x0][0x370] ;  /* 0x0000dc00ff187b82 */ /* 0x000ee20000000800 */
[----:B------:R-:W-:Y:S01]  /*3cc0*/  UMOV UR7, 0x400 ;  /* 0x0000040000077882 */ /* 0x000fe20000000000 */
[----:B------:R-:W-:-:S02]  /*3cd0*/  UPLOP3.LUT UP1, UPT, UPT, UPT, UPT, 0x40, 0x4 ;  /* 0x000000000004789c */ /* 0x000fc40003f2e870 */
[----:B------:R-:W-:-:S04]  /*3ce0*/  ULEA UR7, UR37, UR7, 0x18 ;  /* 0x0000000725077291 */ /* 0x000fc8000f8ec0ff */
[----:B------:R-:W3:Y:S01]  /*3cf0*/  LDC R3, c[0x0][0xb0c] ;  /* 0x0002c300ff037b82 */ /* 0x000ee20000000800 */
[----:B------:R-:W-:Y:S02]  /*3d00*/  UIADD3 UR13, UPT, UPT, UR7, 0x48, URZ ;  /* 0x00000048070d7890 */ /* 0x000fe4000fffe0ff */
[----:B--2---:R-:W-:Y:S02]  /*3d10*/  UISETP.NE.U32.AND UP2, UPT, UR8, URZ, UPT ;  /* 0x000000ff0800728c */ /* 0x004fe4000bf45070 */
[----:B------:R-:W-:Y:S02]  /*3d20*/  UIADD3 UR33, UPT, UPT, UR7, 0x30, URZ ;  /* 0x0000003007217890 */ /* 0x000fe4000fffe0ff */
[----:B----4-:R-:W-:Y:S01]  /*3d30*/  UISETP.NE.U32.AND UP3, UPT, UR4, URZ, UPT ;  /* 0x000000ff0400728c */ /* 0x010fe2000bf65070 */
[----:B------:R-:W2:Y:S01]  /*3d40*/  LDC R18, c[0x0][0xb20] ;  /* 0x0002c800ff127b82 */ /* 0x000ea20000000800 */
[----:B-1----:R-:W-:Y:S01]  /*3d50*/  ISETP.NE.AND P1, PT, R0, 0x1, PT ;  /* 0x000000010000780c */ /* 0x002fe20003f25270 */
[----:B------:R-:W-:-:S02]  /*3d60*/  UISETP.NE.AND.EX UP2, UPT, UR9, URZ, UPT, UP2 ;  /* 0x000000ff0900728c */ /* 0x000fc4000bf45320 */
[----:B------:R-:W-:Y:S02]  /*3d70*/  UIADD3 UR25, UPT, UPT, UR7, 0x38, URZ ;  /* 0x0000003807197890 */ /* 0x000fe4000fffe0ff */
[----:B------:R-:W-:Y:S02]  /*3d80*/  UIADD3 UR17, UPT, UPT, UR7, 0x40, URZ ;  /* 0x0000004007117890 */ /* 0x000fe4000fffe0ff */
[----:B-----5:R-:W1:Y:S01]  /*3d90*/  LDC.64 R32, c[0x0][0x348] ;  /* 0x0000d200ff207b82 */ /* 0x020e620000000a00 */
[----:B------:R-:W-:Y:S02]  /*3da0*/  UPRMT UR13, UR37, 0x654, UR13 ;  /* 0x00000654250d7896 */ /* 0x000fe4000800000d */
[----:B------:R-:W-:-:S05]  /*3db0*/  UISETP.NE.AND.EX UP3, UPT, UR5, URZ, UPT, UP3 ;  /* 0x000000ff0500728c */ /* 0x000fca000bf65330 */
[----:B------:R-:W4:Y:S08]  /*3dc0*/  LDC.64 R16, c[0x0][0xb10] ;  /* 0x0002c400ff107b82 */ /* 0x000f300000000a00 */
[----:B------:R-:W1:Y:S08]  /*3dd0*/  LDC.64 R6, c[0x0][0xb18] ;  /* 0x0002c600ff067b82 */ /* 0x000e700000000a00 */
[----:B------:R-:W1:Y:S08]  /*3de0*/  LDC.64 R4, c[0x0][0xb28] ;  /* 0x0002ca00ff047b82 */ /* 0x000e700000000a00 */
[----:B--23--:R-:W1:Y:S02]  /*3df0*/  LDC R19, c[0x0][0x374] ;  /* 0x0000dd00ff137b82 */ /* 0x00ce640000000800 */
.L_x_77:
[C---:B------:R-:W-:Y:S02]  /*3e00*/  LEA R0, R29.reuse, UR7, 0x3 ;  /* 0x000000071d007c11 */ /* 0x040fe4000f8e18ff */
[----:B------:R-:W-:Y:S02]  /*3e10*/  SHF.L.U32 R2, R28, 0x1f, RZ ;  /* 0x0000001f1c027819 */ /* 0x000fe400000006ff */
[----:B------:R-:W-:Y:S02]  /*3e20*/  LEA R20, R29, UR7, 0x4 ;  /* 0x000000071d147c11 */ /* 0x000fe4000f8e20ff */
[----:B--2---:R-:W2:Y:S02]  /*3e30*/  SYNCS.PHASECHK.TRANS64.TRYWAIT P0, [R0+URZ+0x80], R2 ;  /* 0x00008002000075a7 */ /* 0x004ea400080011ff */
[----:B--2---:R-:W-:Y:S05]  /*3e40*/  @!P0 BRA `(.L_x_67) ;  /* 0x0000004c00248947 */ /* 0x004fea0003800000 */
.L_x_155:
[----:B------:R-:W-:Y:S01]  /*3e50*/  ISETP.GE.AND P0, PT, R26, 0x1, PT ;  /* 0x000000011a00780c */ /* 0x000fe20003f06270 */
[----:B------:R-:W3:Y:S01]  /*3e60*/  LDS.128 R20, [R20+0x110] ;  /* 0x0001100014147984 */ /* 0x000ee20000000c00 */
[----:B--2---:R-:W-:Y:S01]  /*3e70*/  VIADD R0, R0, 0x90 ;  /* 0x0000009000007836 */ /* 0x004fe20000000000 */
[----:B------:R-:W-:Y:S01]  /*3e80*/  @!PT LDS RZ, [RZ] ;  /* 0x00000000fffff984 */ /* 0x000fe20000000800 */
[----:B------:R-:W-:Y:S01]  /*3e90*/  @!PT LDS RZ, [RZ] ;  /* 0x00000000fffff984 */ /* 0x000fe20000000800 */
[----:B------:R-:W-:Y:S01]  /*3ea0*/  @!PT LDS RZ, [RZ] ;  /* 0x00000000fffff984 */ /* 0x000fe20000000800 */
[----:B------:R-:W-:Y:S01]  /*3eb0*/  @!PT LDS RZ, [RZ] ;  /* 0x00000000fffff984 */ /* 0x000fe20000000800 */
[----:B------:R2:W-:Y:S06]  /*3ec0*/  MEMBAR.ALL.CTA ;  /* 0x0000000000007992 */ /* 0x0005ec0000008000 */
[----:B--2---:R-:W2:Y:S01]  /*3ed0*/  FENCE.VIEW.ASYNC.S ;  /* 0x00000000000073c6 */ /* 0x004ea20000000000 */
[----:B------:R-:W-:Y:S04]  /*3ee0*/  PRMT R0, RZ, 0x654, R0 ;  /* 0x00000654ff007816 */ /* 0x000fe80000000000 */
[----:B--2---:R2:W-:Y:S01]  /*3ef0*/  SYNCS.ARRIVE.TRANS64.RED.A1T0 RZ, [R0+URZ], RZ ;  /* 0x000000ff00ff79a7 */ /* 0x0045e200081004ff */
[----:B---3--:R-:W-:Y:S11]  /*3f00*/  LOP3.LUT P3, RZ, R22, 0x1, RZ, 0xc0, !PT ;  /* 0x0000000116ff7812 */ /* 0x008ff6000786c0ff */
[----:B------:R-:W-:Y:S02]  /*3f10*/  @!UPT UIADD3 URZ, UPT, UPT, URZ, URZ, URZ ;  /* 0x000000fffffff290 */ /* 0x000fe4000fffe0ff */
[----:B------:R-:W-:Y:S02]  /*3f20*/  @P3 MOV R11, R20 ;  /* 0x00000014000b3202 */ /* 0x000fe40000000f00 */
[----:B------:R-:W-:Y:S01]  /*3f30*/  @P3 LOP3.LUT R10, R21, 0xffff, RZ, 0xc0, !PT ;  /* 0x0000ffff150a3812 */ /* 0x000fe200078ec0ff */
[----:B--2---:R-:W-:Y:S06]  /*3f40*/  @!P0 BRA `(.L_x_68) ;  /* 0x0000000000a48947 */ /* 0x004fec0003800000 */
[-C--:B-1----:R-:W-:Y:S01]  /*3f50*/  IMAD.HI.U32 R0, R19, R7.reuse, RZ ;  /* 0x0000000713007227 */ /* 0x082fe200078e00ff */
[----:B------:R-:W-:Y:S02]  /*3f60*/  ISETP.NE.AND P0, PT, R6, 0x1, PT ;  /* 0x000000010600780c */ /* 0x000fe40003f05270 */
[----:B------:R-:W-:Y:S01]  /*3f70*/  ISETP.NE.AND P2, PT, R26, 0x1, PT ;  /* 0x000000011a00780c */ /* 0x000fe20003f45270 */
[----:B----4-:R-:W-:Y:S01]  /*3f80*/  IMAD.HI.U32 R9, R24, R16, RZ ;  /* 0x0000001018097227 */ /* 0x010fe200078e00ff */
[----:B------:R-:W-:Y:S02]  /*3f90*/  SHF.R.U32.HI R0, RZ, R18, R0 ;  /* 0x00000012ff007219 */ /* 0x000fe40000011600 */
[----:B------:R-:W-:Y:S01]  /*3fa0*/  ISETP.NE.AND P4, PT, R3, 0x1, PT ;  /* 0x000000010300780c */ /* 0x000fe20003f85270 */
[----:B------:R-:W-:Y:S01]  /*3fb0*/  IMAD.HI.U32 R13, R10, R7, RZ ;  /* 0x000000070a0d7227 */ /* 0x000fe200078e00ff */
[----:B------:R-:W-:Y:S02]  /*3fc0*/  SHF.R.U32.HI R9, RZ, R17, R9 ;  /* 0x00000011ff097219 */ /* 0x000fe40000011609 */
[----:B------:R-:W-:Y:S01]  /*3fd0*/  SEL R0, R19, R0, !P0 ;  /* 0x0000000013007207 */ /* 0x000fe20004000000 */
[----:B------:R-:W-:Y:S01]  /*3fe0*/  IMAD.HI.U32 R12, R11, R16, RZ ;  /* 0x000000100b0c7227 */ /* 0x000fe200078e00ff */
[----:B------:R-:W-:Y:S03]  /*3ff0*/  SEL R9, R24, R9, !P4 ;  /* 0x0000000918097207 */ /* 0x000fe60006000000 */
[-C--:B------:R-:W-:Y:S01]  /*4000*/  IMAD.HI.U32 R8, R0, R4.reuse, RZ ;  /* 0x0000000400087227 */ /* 0x080fe200078e00ff */
[----:B------:R-:W-:Y:S03]  /*4010*/  SHF.R.U32.HI R12, RZ, R17, R12 ;  /* 0x00000011ff0c7219 */ /* 0x000fe6000001160c */
[----:B------:R-:W-:Y:S01]  /*4020*/  IMAD.HI.U32 R2, R9, R4, RZ ;  /* 0x0000000409027227 */ /* 0x000fe200078e00ff */
[-C--:B------:R-:W-:Y:S02]  /*4030*/  @P2 SHF.R.U32.HI R0, RZ, R5.reuse, R8 ;  /* 0x00000005ff002219 */ /* 0x080fe40000011608 */
[----:B------:R-:W-:Y:S02]  /*4040*/  SHF.R.U32.HI R8, RZ, R18, R13 ;  /* 0x00000012ff087219 */ /* 0x000fe4000001160d */
[----:B------:R-:W-:Y:S01]  /*4050*/  @P2 SHF.R.U32.HI R9, RZ, R5, R2 ;  /* 0x00000005ff092219 */ /* 0x000fe20000011602 */
[----:B------:R-:W-:Y:S01]  /*4060*/  IMAD R0, R26, R0, RZ ;  /* 0x000000001a007224 */ /* 0x000fe200078e02ff */
[----:B------:R-:W-:Y:S02]  /*4070*/  SEL R8, R10, R8, !P0 ;  /* 0x000000080a087207 */ /* 0x000fe40004000000 */
[----:B------:R-:W-:Y:S01]  /*4080*/  SEL R2, R11, R12, !P4 ;  /* 0x0000000c0b027207 */ /* 0x000fe20006000000 */
[----:B------:R-:W-:Y:S01]  /*4090*/  IMAD R12, R26, R9, RZ ;  /* 0x000000091a0c7224 */ /* 0x000fe200078e02ff */
[C---:B------:R-:W-:Y:S01]  /*40a0*/  ISETP.GE.AND P0, PT, R8.reuse, R0, PT ;  /* 0x000000000800720c */ /* 0x040fe20003f06270 */
[----:B------:R-:W-:Y:S03]  /*40b0*/  IMAD.HI.U32 R0, R8, R4, RZ ;  /* 0x0000000408007227 */ /* 0x000fe600078e00ff */
[----:B------:R-:W-:Y:S02]  /*40c0*/  ISETP.GE.OR P0, PT, R2, R12, P0 ;  /* 0x0000000c0200720c */ /* 0x000fe40000706670 */
[-C--:B------:R-:W-:Y:S04]  /*40d0*/  SHF.R.U32.HI R0, RZ, R5.reuse, R0 ;  /* 0x00000005ff007219 */ /* 0x080fe80000011600 */
[----:B------:R-:W-:Y:S05]  /*40e0*/  SEL R13, R8, R0, !P2 ;  /* 0x00000000080d7207 */ /* 0x000fea0005000000 */
[----:B------:R-:W-:Y:S02]  /*40f0*/  IMAD.MOV R12, RZ, RZ, -R13 ;  /* 0x000000ffff0c7224 */ /* 0x000fe400078e0a0d */
[----:B------:R-:W-:Y:S04]  /*4100*/  @!P0 IMAD.HI.U32 R0, R2, R4, RZ ;  /* 0x0000000402008227 */ /* 0x000fe800078e00ff */
[----:B------:R-:W-:Y:S01]  /*4110*/  IMAD R12, R26, R12, R8 ;  /* 0x0000000c1a0c7224 */ /* 0x000fe200078e0208 */
[----:B------:R-:W-:Y:S04]  /*4120*/  @!P0 SHF.R.U32.HI R0, RZ, R5, R0 ;  /* 0x00000005ff008219 */ /* 0x000fe80000011600 */
[----:B------:R-:W-:Y:S04]  /*4130*/  @!P0 SEL R0, R2, R0, !P2 ;  /* 0x0000000002008207 */ /* 0x000fe80005000000 */
[----:B------:R-:W-:Y:S01]  /*4140*/  @!P0 IADD3 R13, PT, PT, R13, -R0, RZ ;  /* 0x800000000d0d8210 */ /* 0x000fe20007ffe0ff */
[----:B------:R-:W-:Y:S01]  /*4150*/  @!P0 IMAD R0, R9, R12, R0 ;  /* 0x0000000c09008224 */ /* 0x000fe200078e0200 */
[----:B------:R-:W-:Y:S01]  /*4160*/  IADD3 R9, PT, PT, -R8, RZ, RZ ;  /* 0x000000ff08097210 */ /* 0x000fe20007ffe1ff */
[--C-:B------:R-:W-:Y:S02]  /*4170*/  IMAD.MOV R12, RZ, RZ, -R2.reuse ;  /* 0x000000ffff0c7224 */ /* 0x100fe400078e0a02 */
[----:B------:R-:W-:Y:S02]  /*4180*/  @!P0 IMAD R8, R13, R26, R2 ;  /* 0x0000001a0d088224 */ /* 0x000fe400078e0202 */
[----:B------:R-:W-:Y:S02]  /*4190*/  @!P0 IMAD.MOV.U32 R2, RZ, RZ, R0 ;  /* 0x000000ffff028224 */ /* 0x000fe400078e0000 */
[----:B------:R-:W-:Y:S02]  /*41a0*/  IMAD R11, R3, R12, R11 ;  /* 0x0000000c030b7224 */ /* 0x000fe400078e020b */
[----:B------:R-:W-:Y:S02]  /*41b0*/  IMAD R10, R6, R9, R10 ;  /* 0x00000009060a7224 */ /* 0x000fe400078e020a */
[----:B------:R-:W-:Y:S02]  /*41c0*/  IMAD R11, R2, R3, R11 ;  /* 0x00000003020b7224 */ /* 0x000fe400078e020b */
[----:B------:R-:W-:Y:S02]  /*41d0*/  IMAD R10, R8, R6, R10 ;  /* 0x00000006080a7224 */ /* 0x000fe400078e020a */
.L_x_68:
[----:B------:R-:W-:Y:S05]  /*41e0*/  BRA.U UP1, `(.L_x_69) ;  /* 0x0000000101107547 */ /* 0x000fea000b800000 */
[----:B------:R-:W-:Y:S04]  /*41f0*/  MOV R2, UR6 ;  /* 0x0000000600027c02 */ /* 0x000fe80008000f00 */
[----:B------:R-:W-:Y:S04]  /*4200*/  SHF.L.U32 R2, R2, 0x1f, RZ ;  /* 0x0000001f02027819 */ /* 0x000fe800000006ff */
[----:B------:R-:W2:Y:S02]  /*4210*/  SYNCS.PHASECHK.TRANS64.TRYWAIT P0, [UR7+0x78], R2 ;  /* 0x00007802ff0075a7 */ /* 0x000ea40008001107 */
[----:B--2---:R-:W-:Y:S05]  /*4220*/  @!P0 BRA `(.L_x_70) ;  /* 0x0000004800408947 */ /* 0x004fea0003800000 */
.L_x_69:
[----:B------:R-:W-:Y:S02]  /*4230*/  R2UR UR35, R15 ;  /* 0x000000000f2372ca */ /* 0x000fe400000e0000 */
[----:B------:R-:W-:Y:S02]  /*4240*/  R2UR UR34, R14 ;  /* 0x000000000e2272ca */ /* 0x000fe400000e0000 */
[----:B------:R-:W-:Y:S02]  /*4250*/  ISETP.NE.U32.AND P2, PT, RZ, UR4, PT ;  /* 0x00000004ff007c0c */ /* 0x000fe4000bf45070 */
[----:B------:R-:W-:Y:S02]  /*4260*/  SHF.L.U32 R14, R30, 0x1f, RZ ;  /* 0x0000001f1e0e7819 */ /* 0x000fe400000006ff */
[----:B------:R-:W-:Y:S05]  /*4270*/  ISETP.NE.AND.EX P2, PT, RZ, UR5, PT, P2 ;  /* 0x00000005ff007c0c */ /* 0x000fea000bf45320 */
[----:B------:R-:W-:Y:S02]  /*4280*/  USHF.L.U32 UR35, UR35, 0x6, URZ ;  /* 0x0000000623237899 */ /* 0x000fe400080006ff */
[----:B------:R-:W-:Y:S01]  /*4290*/  USHF.L.U32 UR34, UR34, 0x7, URZ ;  /* 0x0000000722227899 */ /* 0x000fe200080006ff */
[----:B------:R-:W-:Y:S11]  /*42a0*/  BRA.U !UP3, `(.L_x_71) ;  /* 0x000000010b347547 */ /* 0x000ff6000b800000 */
[----:B------:R-:W-:Y:S01]  /*42b0*/  UPLOP3.LUT UP0, UPT, UPT, UPT, UP2, 0x80, 0x8 ;  /* 0x000000000008789c */ /* 0x000fe20003f0f020 */
[----:B--2---:R-:W-:Y:S02]  /*42c0*/  HFMA2 R0, -RZ, RZ, 0, 5.9604644775390625e-08 ;  /* 0x00000001ff007431 */ /* 0x004fe400000001ff */
[----:B------:R-:W-:Y:S03]  /*42d0*/  IMAD.MOV.U32 R64, RZ, RZ, 0x1 ;  /* 0x00000001ff407424 */ /* 0x000fe600078e00ff */
[----:B------:R-:W-:Y:S05]  /*42e0*/  PLOP3.LUT P0, PT, PT, PT, UP0, 0x80, 0x8 ;  /* 0x000000000008781c */ /* 0x000fea0003f0f008 */
[----:B------:R-:W2:Y:S01]  /*42f0*/  @UP0 LDCU.64 UR10, c[0x0][0x888] ;  /* 0x00011100ff0a07ac */ /* 0x000ea20008000a00 */
[----:B------:R-:W-:Y:S07]  /*4300*/  @UP0 UIMAD UR8, UR36, UR4, URZ ;  /* 0x00000004240802a4 */ /* 0x000fee000f8e02ff */
[----:B------:R-:W-:Y:S01]  /*4310*/  @!P0 PRMT R64, R0, 0x7610, R64 ;  /* 0x0000761000408816 */ /* 0x000fe20000000040 */
[----:B--2---:R-:W-:Y:S03]  /*4320*/  @UP0 UIMAD.WIDE UR10, UR8, 0x4, UR10 ;  /* 0x00000004080a08a5 */ /* 0x004fe6000f8e020a */
[----:B------:R-:W2:Y:S03]  /*4330*/  @!UP0 LDCU UR8, c[0x0][0x880] ;  /* 0x00011000ff0887ac */ /* 0x000ea60008000800 */
[----:B------:R-:W-:Y:S01]  /*4340*/  IMAD.U32 R8, RZ, RZ, UR10 ;  /* 0x0000000aff087e24 */ /* 0x000fe2000f8e00ff */
[----:B------:R-:W-:Y:S05]  /*4350*/  MOV R9, UR11 ;  /* 0x0000000b00097c02 */ /* 0x000fea0008000f00 */
[----:B------:R3:W5:Y:S02]  /*4360*/  @P0 LDG.E R35, desc[UR46][R8.64] ;  /* 0x0000002e08230981 */ /* 0x000764000c1e1900 */
[----:B--23--:R-:W-:Y:S07]  /*4370*/  @!P0 IMAD.U32 R35, RZ, RZ, UR8 ;  /* 0x00000008ff238e24 */ /* 0x00cfee000f8e00ff */
.L_x_71:
[----:B-----5:R-:W-:Y:S01]  /*4380*/  @!P2 FSETP.EQ.AND P0, PT, R35, RZ, PT ;  /* 0x000000ff2300a20b */ /* 0x020fe20003f02000 */
[----:B------:R-:W-:Y:S01]  /*4390*/  @!UPT UIADD3 URZ, UPT, UPT, URZ, URZ, URZ ;  /* 0x000000fffffff290 */ /* 0x000fe2000fffe0ff */
[----:B------:R-:W-:Y:S11]  /*43a0*/  @!P2 BRA `(.L_x_72) ;  /* 0x000000000014a947 */ /* 0x000ff60003800000 */
[----:B------:R-:W-:Y:S02]  /*43b0*/  LOP3.LUT P2, RZ, R64, 0xff, RZ, 0xc0, !PT ;  /* 0x000000ff40ff7812 */ /* 0x000fe4000784c0ff */
[----:B------:R-:W-:Y:S04]  /*43c0*/  PLOP3.LUT P0, PT, PT, PT, UP0, 0x80, 0x8 ;  /* 0x000000000008781c */ /* 0x000fe80003f0f008 */
[----:B------:R-:W-:Y:S07]  /*43d0*/  PLOP3.LUT P0, PT, P0, PT, PT, 0x8, 0x80 ;  /* 0x000000000080781c */ /* 0x000fee000070e170 */
[----:B------:R-:W-:Y:S11]  /*43e0*/  @P2 FSETP.EQ.AND P0, PT, R35, RZ, PT ;  /* 0x000000ff2300220b */ /* 0x000ff60003f02000 */
[----:B------:R-:W-:Y:S02]  /*43f0*/  @!UPT UIADD3 URZ, UPT, UPT, URZ, URZ, URZ ;  /* 0x000000fffffff290 */ /* 0x000fe4000fffe0ff */
.L_x_72:
[----:B------:R-:W3:Y:S01]  /*4400*/  SYNCS.PHASECHK.TRANS64.TRYWAIT P2, [UR7+0x50], R14 ;  /* 0x0000500eff0075a7 */ /* 0x000ee20008041107 */
[----:B------:R-:W-:Y:S04]  /*4410*/  ELECT P4, URZ, PT ;  /* 0x0000000000ff782f */ /* 0x000fe80003880000 */
[----:B------:R-:W-:Y:S11]  /*4420*/  PLOP3.LUT P4, PT, P0, P4, PT, 0xf2, 0x2f ;  /* 0x00000000002f781c */ /* 0x000ff60000789e72 */
[----:B------:R-:W-:Y:S02]  /*4430*/  @!UPT UIADD3 URZ, UPT, UPT, URZ, URZ, URZ ;  /* 0x000000fffffff290 */ /* 0x000fe4000fffe0ff */
[----:B-1----:R-:W-:Y:S05]  /*4440*/  @!P4 IADD3 R8, P0, PT, R32, 0x580, RZ ;  /* 0x000005802008c810 */ /* 0x002fea0007f1e0ff */
[----:B--2---:R-:W-:Y:S01]  /*4450*/  @!P4 IMAD.X R2, RZ, RZ, R33, P0 ;  /* 0x000000ffff02c224 */ /* 0x004fe200000e0621 */
[----:B---3--:R-:W-:Y:S07]  /*4460*/  @!P2 BRA `(.L_x_73) ;  /* 0x0000004400c8a947 */ /* 0x008fee0003800000 */
.L_x_158:
[----:B------:R-:W-:Y:S01]  /*4470*/  @!P4 R2UR UR8, R2 ;  /* 0x000000000208c2ca */ /* 0x000fe200000e0000 */
[----:B------:R-:W-:Y:S01]  /*4480*/  VOTEU.ALL UP1, P4 ;  /* 0x0000000000ff7886 */ /* 0x000fe20002020000 */
[----:B------:R-:W-:Y:S01]  /*4490*/  @!P4 R2UR UR9, R8 ;  /* 0x000000000809c2ca */ /* 0x000fe200000e0000 */
[----:B-1----:R-:W-:Y:S01]  /*44a0*/  @!P4 IMAD.MOV.U32 R0, RZ, RZ, 0x2000 ;  /* 0x00002000ff00c424 */ /* 0x002fe200078e00ff */
[----:B------:R-:W-:Y:S01]  /*44b0*/  UMOV UR10, 0x0 ;  /* 0x00000000000a7882 */ /* 0x000fe20000000000 */
[----:B------:R-:W-:Y:S01]  /*44c0*/  UMOV UR11, 0x10000000 ;  /* 0x10000000000b7882 */ /* 0x000fe20000000000 */
[----:B------:R-:W-:Y:S01]  /*44d0*/  @!UP1 UIADD3 UR32, UPT, UPT, UR7, 0x400, URZ ;  /* 0x0000040007209890 */ /* 0x000fe2000fffe0ff */
[----:B------:R-:W-:Y:S06]  /*44e0*/  VOTEU.ALL UP1, P4 ;  /* 0x0000000000ff7886 */ /* 0x000fec0002020000 */
[----:B------:R-:W-:Y:S01]  /*44f0*/  IMAD.U32 R9, RZ, RZ, UR8 ;  /* 0x00000008ff097e24 */ /* 0x000fe2000f8e00ff */
[----:B------:R-:W-:Y:S01]  /*4500*/  UPRMT UR8, UR37, 0x654, UR33 ;  /* 0x0000065425087896 */ /* 0x000fe20008000021 */
[----:B------:R-:W-:Y:S03]  /*4510*/  IMAD.U32 R8, RZ, RZ, UR9 ;  /* 0x00000009ff087e24 */ /* 0x000fe6000f8e00ff */
[----:B------:R-:W-:Y:S02]  /*4520*/  @!P4 R2UR UR15, R9 ;  /* 0x00000000090fc2ca */ /* 0x000fe400000e0000 */
[----:B------:R-:W-:Y:S02]  /*4530*/  @!P4 R2UR UR14, R8 ;  /* 0x00000000080ec2ca */ /* 0x000fe400000e0000 */
[----:B------:R-:W-:Y:S05]  /*4540*/  @!P4 IADD3 R8, P0, PT, R32, 0x580, RZ ;  /* 0x000005802008c810 */ /* 0x000fea0007f1e0ff */
[----:B------:R-:W-:Y:S06]  /*4550*/  @!P4 IMAD.X R2, RZ, RZ, R33, P0 ;  /* 0x000000ffff02c224 */ /* 0x000fec00000e0621 */
[----:B------:R1:W-:Y:S01]  /*4560*/  @!UP1 UTMALDG.3D [UR32], [UR14], desc[UR10] ;  /* 0x00000a200e0095b4 */ /* 0x0003e20008011000 */
[----:B------:R1:W-:Y:S01]  /*4570*/  @!P4 SYNCS.ARRIVE.TRANS64.RED.A0TR RZ, [UR7+0x30], R0 ;  /* 0x00003000ffffc9a7 */ /* 0x0003e20008300407 */
[----:B------:R-:W-:Y:S01]  /*4580*/  SYNCS.ARRIVE.TRANS64.RED.A1T0 RZ, [UR8], RZ ;  /* 0x000000ffffff79a7 */ /* 0x000fe20008100408 */
[----:B------:R-:W2:Y:S02]  /*4590*/  SYNCS.PHASECHK.TRANS64.TRYWAIT P2, [UR7+0x58], R14 ;  /* 0x0000580eff0075a7 */ /* 0x000ea40008041107 */
[----:B-12---:R-:W-:Y:S05]  /*45a0*/  @!P2 BRA `(.L_x_74) ;  /* 0x000000440090a947 */ /* 0x006fea0003800000 */
.L_x_160:
[----:B------:R-:W-:Y:S01]  /*45b0*/  @!P4 R2UR UR8, R2 ;  /* 0x000000000208c2ca */ /* 0x000fe200000e0000 */
[----:B------:R-:W-:Y:S01]  /*45c0*/  VOTEU.ALL UP1, P4 ;  /* 0x0000000000ff7886 */ /* 0x000fe20002020000 */
[----:B------:R-:W-:Y:S01]  /*45d0*/  @!P4 R2UR UR9, R8 ;  /* 0x000000000809c2ca */ /* 0x000fe200000e0000 */
[----:B-1----:R-:W-:Y:S01]  /*45e0*/  @!P4 IMAD.MOV.U32 R0, RZ, RZ, 0x2000 ;  /* 0x00002000ff00c424 */ /* 0x002fe200078e00ff */
[----:B------:R-:W-:Y:S01]  /*45f0*/  UMOV UR10, 0x0 ;  /* 0x00000000000a7882 */ /* 0x000fe20000000000 */
[----:B------:R-:W-:Y:S01]  /*4600*/  UMOV UR11, 0x10000000 ;  /* 0x10000000000b7882 */ /* 0x000fe20000000000 */
[----:B------:R-:W-:Y:S02]  /*4610*/  @!UP1 UIADD3 UR26, UPT, UPT, UR34, 0x20, URZ ;  /* 0x00000020221a9890 */ /* 0x000fe4000fffe0ff */
[----:B------:R-:W-:Y:S01]  /*4620*/  @!UP1 UIADD3 UR24, UPT, UPT, UR7, 0x2400, URZ ;  /* 0x0000240007189890 */ /* 0x000fe2000fffe0ff */
[----:B------:R-:W-:Y:S01]  /*4630*/  VOTEU.ALL UP1, P4 ;  /* 0x0000000000ff7886 */ /* 0x000fe20002020000 */
[----:B------:R-:W-:Y:S01]  /*4640*/  UMOV UR27, UR35 ;  /* 0x00000023001b7c82 */ /* 0x000fe20008000000 */
[----:B------:R-:W-:Y:S02]  /*4650*/  UMOV UR28, UR36 ;  /* 0x00000024001c7c82 */ /* 0x000fe40008000000 */
        /* <DEDUP_REMOVED lines=12> */
.L_x_162:
[----:B------:R-:W2:Y:S01]  /*4720*/  LDC.64 R12, c[0x0][0xb18] ;  /* 0x0002c600ff0c7b82 */ /* 0x000ea20000000a00 */
[----:B------:R-:W-:Y:S01]  /*4730*/  @!P4 R2UR UR8, R2 ;  /* 0x000000000208c2ca */ /* 0x000fe200000e0000 */
[----:B------:R-:W-:Y:S01]  /*4740*/  VOTEU.ALL UP1, P4 ;  /* 0x0000000000ff7886 */ /* 0x000fe20002020000 */
[----:B------:R-:W-:Y:S01]  /*4750*/  @!P4 R2UR UR9, R8 ;  /* 0x000000000809c2ca */ /* 0x000fe200000e0000 */
[----:B-1----:R-:W-:Y:S01]  /*4760*/  @!P4 IMAD.MOV.U32 R0, RZ, RZ, 0x2000 ;  /* 0x00002000ff00c424 */ /* 0x002fe200078e00ff */
[----:B------:R-:W-:Y:S03]  /*4770*/  UMOV UR10, 0x0 ;  /* 0x00000000000a7882 */ /* 0x000fe60000000000 */
[----:B------:R-:W1:Y:S01]  /*4780*/  @!P1 LDC R2, c[0x0][0xb0c] ;  /* 0x0002c300ff029b82 */ /* 0x000e620000000800 */
[----:B------:R-:W-:Y:S01]  /*4790*/  @!UP1 UIADD3 UR18, UPT, UPT, UR34, 0x40, URZ ;  /* 0x0000004022129890 */ /* 0x000fe2000fffe0ff */
[----:B------:R-:W-:Y:S01]  /*47a0*/  @P3 SHF.R.U32.HI R27, RZ, 0x10, R21 ;  /* 0x00000010ff1b3819 */ /* 0x000fe20000011615 */
[----:B------:R-:W-:Y:S01]  /*47b0*/  @!UP1 UIADD3 UR16, UPT, UPT, UR7, 0x4400, URZ ;  /* 0x0000440007109890 */ /* 0x000fe2000fffe0ff */
[----:B------:R-:W-:Y:S01]  /*47c0*/  VIADD R29, R29, 0x1 ;  /* 0x000000011d1d7836 */ /* 0x000fe20000000000 */
[----:B------:R-:W-:Y:S01]  /*47d0*/  VOTEU.ALL UP1, P4 ;  /* 0x0000000000ff7886 */ /* 0x000fe20002020000 */
[----:B------:R-:W-:Y:S01]  /*47e0*/  UMOV UR11, 0x10000000 ;  /* 0x10000000000b7882 */ /* 0x000fe20000000000 */
[----:B------:R-:W-:Y:S01]  /*47f0*/  UMOV UR19, UR35 ;  /* 0x0000002300137c82 */ /* 0x000fe20008000000 */
[----:B------:R-:W-:Y:S01]  /*4800*/  IMAD.U32 R9, RZ, RZ, UR8 ;  /* 0x00000008ff097e24 */ /* 0x000fe2000f8e00ff */
[----:B------:R-:W-:Y:S01]  /*4810*/  UMOV UR20, UR36 ;  /* 0x0000002400147c82 */ /* 0x000fe20008000000 */
[----:B------:R-:W-:Y:S01]  /*4820*/  IMAD.U32 R8, RZ, RZ, UR9 ;  /* 0x00000009ff087e24 */ /* 0x000fe2000f8e00ff */
[----:B------:R-:W-:Y:S02]  /*4830*/  UPRMT UR8, UR37, 0x654, UR17 ;  /* 0x0000065425087896 */ /* 0x000fe40008000011 */
[----:B------:R-:W-:Y:S02]  /*4840*/  @!P4 R2UR UR15, R9 ;  /* 0x00000000090fc2ca */ /* 0x000fe400000e0000 */
[----:B------:R-:W-:Y:S02]  /*4850*/  @!P4 R2UR UR14, R8 ;  /* 0x00000000080ec2ca */ /* 0x000fe400000e0000 */
[----:B------:R-:W3:Y:S11]  /*4860*/  LDC.64 R8, c[0x0][0xb10] ;  /* 0x0002c400ff087b82 */ /* 0x000ef60000000a00 */
[----:B------:R1:W-:Y:S01]  /*4870*/  @!UP1 UTMALDG.3D [UR16], [UR14], desc[UR10] ;  /* 0x00000a100e0095b4 */ /* 0x0003e20008011000 */
[----:B------:R5:W-:Y:S01]  /*4880*/  @!P4 SYNCS.ARRIVE.TRANS64.RED.A0TR RZ, [UR7+0x40], R0 ;  /* 0x00004000ffffc9a7 */ /* 0x000be20008300407 */
[C---:B---3--:R-:W-:Y:S01]  /*4890*/  @!P1 IMAD.HI.U32 R8, R11.reuse, R8, RZ ;  /* 0x000000080b089227 */ /* 0x048fe200078e00ff */
[----:B--2---:R-:W-:Y:S02]  /*48a0*/  @!P1 ISETP.NE.AND P0, PT, R12, 0x1, PT ;  /* 0x000000010c00980c */ /* 0x004fe40003f05270 */
[----:B-1----:R-:W-:Y:S01]  /*48b0*/  @!P1 ISETP.NE.AND P2, PT, R2, 0x1, PT ;  /* 0x000000010200980c */ /* 0x002fe20003f45270 */
[----:B------:R-:W-:Y:S01]  /*48c0*/  SYNCS.ARRIVE.TRANS64.RED.A1T0 RZ, [UR8], RZ ;  /* 0x000000ffffff79a7 */ /* 0x000fe20008100408 */
[C---:B------:R-:W-:Y:S01]  /*48d0*/  @!P1 IMAD.HI.U32 R13, R10.reuse, R13, RZ ;  /* 0x0000000d0a0d9227 */ /* 0x040fe200078e00ff */
[----:B------:R-:W-:Y:S04]  /*48e0*/  @!P1 SHF.R.U32.HI R8, RZ, R9, R8 ;  /* 0x00000009ff089219 */ /* 0x000fe80000011608 */
[----:B------:R-:W-:Y:S01]  /*48f0*/  @!P1 SEL R8, R11, R8, !P2 ;  /* 0x000000080b089207 */ /* 0x000fe20005000000 */
[----:B------:R-:W1:Y:S01]  /*4900*/  SYNCS.PHASECHK.TRANS64.TRYWAIT P5, [UR7+0x68], R14 ;  /* 0x0000680eff0075a7 */ /* 0x000e6200080a1107 */
[----:B-----5:R-:W2:Y:S02]  /*4910*/  @!P1 LDC R0, c[0x0][0xb20] ;  /* 0x0002c800ff009b82 */ /* 0x020ea40000000800 */
[----:B--2---:R-:W-:Y:S04]  /*4920*/  @!P1 SHF.R.U32.HI R0, RZ, R0, R13 ;  /* 0x00000000ff009219 */ /* 0x004fe8000001160d */
[----:B------:R-:W-:Y:S05]  /*4930*/  @!P1 SEL R9, R10, R0, !P0 ;  /* 0x000000000a099207 */ /* 0x000fea0004000000 */
[----:B------:R-:W-:Y:S02]  /*4940*/  @!P1 IMAD.IADD R0, R9, 0x1, -R8 ;  /* 0x0000000109009824 */ /* 0x000fe400078e0a08 */
[----:B------:R-:W-:Y:S02]  /*4950*/  @!P1 IMAD.IADD R8, R8, 0x1, -R9 ;  /* 0x0000000108089824 */ /* 0x000fe400078e0a09 */
[----:B------:R-:W-:Y:S02]  /*4960*/  @!P1 IMAD R11, R0, R2, R11 ;  /* 0x00000002000b9224 */ /* 0x000fe400078e020b */
[----:B------:R-:W-:Y:S01]  /*4970*/  @!P1 IMAD R10, R8, R12, R10 ;  /* 0x0000000c080a9224 */ /* 0x000fe200078e020a */
[----:B-1----:R-:W-:Y:S06]  /*4980*/  @!P5 BRA `(.L_x_76) ;  /* 0x0000004000c8d947 */ /* 0x002fec0003800000 */
.L_x_164:
[----:B------:R-:W-:Y:S01]  /*4990*/  @!P4 IADD3 R2, P0, PT, R32, 0x580, RZ ;  /* 0x000005802002c810 */ /* 0x000fe20007f1e0ff */
[----:B------:R-:W-:Y:S01]  /*49a0*/  VOTEU.ALL UP1, P4 ;  /* 0x0000000000ff7886 */ /* 0x000fe20002020000 */
[----:B------:R-:W-:Y:S01]  /*49b0*/  UMOV UR18, 0x0 ;  /* 0x0000000000127882 */ /* 0x000fe20000000000 */
[----:B------:R-:W-:Y:S01]  /*49c0*/  UMOV UR19, 0x10000000 ;  /* 0x1000000000137882 */ /* 0x000fe20000000000 */
[----:B------:R-:W-:Y:S01]  /*49d0*/  @!P4 R2UR UR9, R2 ;  /* 0x000000000209c2ca */ /* 0x000fe200000e0000 */
[----:B-1----:R-:W-:Y:S01]  /*49e0*/  @!P4 IMAD.X R0, RZ, RZ, R33, P0 ;  /* 0x000000ffff00c224 */ /* 0x002fe200000e0621 */
[----:B------:R-:W-:Y:S01]  /*49f0*/  @!UP1 UIADD3 UR10, UPT, UPT, UR34, 0x60, URZ ;  /* 0x00000060220a9890 */ /* 0x000fe2000fffe0ff */
[----:B------:R-:W-:Y:S01]  /*4a00*/  ISETP.NE.AND P0, PT, R29, 0x2, PT ;  /* 0x000000021d00780c */ /* 0x000fe20003f05270 */
[----:B------:R-:W-:Y:S01]  /*4a10*/  UMOV UR11, UR35 ;  /* 0x00000023000b7c82 */ /* 0x000fe20008000000 */
[----:B------:R-:W-:Y:S01]  /*4a20*/  UMOV UR12, UR36 ;  /* 0x00000024000c7c82 */ /* 0x000fe20008000000 */
[----:B------:R-:W-:Y:S01]  /*4a30*/  @!P4 R2UR UR8, R0 ;  /* 0x000000000008c2ca */ /* 0x000fe200000e0000 */
[----:B------:R-:W-:Y:S01]  /*4a40*/  IMAD.IADD R14, R10, 0x1, R62 ;  /* 0x000000010a0e7824 */ /* 0x000fe200078e023e */
[----:B------:R-:W-:Y:S01]  /*4a50*/  @P3 R2UR UR36, R27 ;  /* 0x000000001b2432ca */ /* 0x000fe200000e0000 */
[----:B------:R-:W-:Y:S01]  /*4a60*/  IMAD.IADD R15, R11, 0x1, R63 ;  /* 0x000000010b0f7824 */ /* 0x000fe200078e023f */
[----:B------:R-:W-:Y:S02]  /*4a70*/  SEL R0, RZ, 0x1, P0 ;  /* 0x00000001ff007807 */ /* 0x000fe40000000000 */
[----:B------:R-:W-:Y:S01]  /*4a80*/  LOP3.LUT R30, R30, 0x1, RZ, 0x3c, !PT ;  /* 0x000000011e1e7812 */ /* 0x000fe200078e3cff */
[----:B------:R-:W-:Y:S01]  /*4a90*/  IMAD.U32 R8, RZ, RZ, UR9 ;  /* 0x00000009ff087e24 */ /* 0x000fe2000f8e00ff */
[----:B------:R-:W-:Y:S01]  /*4aa0*/  @!UP1 UIADD3 UR9, UPT, UPT, UR7, 0x48, URZ ;  /* 0x0000004807099890 */ /* 0x000fe2000fffe0ff */
[----:B------:R-:W-:Y:S02]  /*4ab0*/  LOP3.LUT R28, R28, R0, RZ, 0x3c, !PT ;  /* 0x000000001c1c7212 */ /* 0x000fe400078e3cff */
[----:B------:R-:W-:Y:S02]  /*4ac0*/  SEL R29, R29, RZ, P0 ;  /* 0x000000ff1d1d7207 */ /* 0x000fe40000000000 */
[----:B------:R-:W-:Y:S01]  /*4ad0*/  IMAD.U32 R9, RZ, RZ, UR8 ;  /* 0x00000008ff097e24 */ /* 0x000fe2000f8e00ff */
[----:B------:R-:W-:Y:S01]  /*4ae0*/  @!P4 R2UR UR14, R8 ;  /* 0x00000000080ec2ca */ /* 0x000fe200000e0000 */
[----:B------:R-:W-:Y:S01]  /*4af0*/  @!UP1 UIADD3 UR8, UPT, UPT, UR7, 0x6400, URZ ;  /* 0x0000640007089890 */ /* 0x000fe2000fffe0ff */
[----:B------:R-:W-:Y:S02]  /*4b00*/  VOTEU.ALL UP1, P4 ;  /* 0x0000000000ff7886 */ /* 0x000fe40002020000 */
[----:B------:R-:W-:Y:S11]  /*4b10*/  @!P4 R2UR UR15, R9 ;  /* 0x00000000090fc2ca */ /* 0x000ff600000e0000 */
[----:B------:R-:W-:Y:S02]  /*4b20*/  @!UPT UIADD3 URZ, UPT, UPT, URZ, URZ, URZ ;  /* 0x000000fffffff290 */ /* 0x000fe4000fffe0ff */
[----:B------:R2:W-:Y:S01]  /*4b30*/  @!UP1 UTMALDG.3D [UR8], [UR14], desc[UR18] ;  /* 0x000012080e0095b4 */ /* 0x0005e20008011000 */
[----:B------:R2:W-:Y:S01]  /*4b40*/  @!P4 SYNCS.ARRIVE.TRANS64.RED.A0TR RZ, [UR7+0x48], R25 ;  /* 0x00004819ffffc9a7 */ /* 0x0005e20008300407 */
[----:B------:R-:W-:Y:S01]  /*4b50*/  UPLOP3.LUT UP1, UPT, UPT, UPT, UPT, 0x80, 0x8 ;  /* 0x000000000008789c */ /* 0x000fe20003f2f070 */
[----:B------:R-:W-:Y:S01]  /*4b60*/  SYNCS.ARRIVE.TRANS64.RED.A1T0 RZ, [UR13], RZ ;  /* 0x000000ffffff79a7 */ /* 0x000fe2000810040d */
[----:B------:R-:W-:Y:S09]  /*4b70*/  @P3 BRA `(.L_x_77) ;  /* 0xfffffff000a03947 */ /* 0x000ff2000383ffff */
[----:B------:R-:W-:-:S04]  /*4b80*/  SHF.L.U32 R2, R30, 0x1f, RZ ;  /* 0x0000001f1e027819 */ /* 0x000fc800000006ff */
[----:B------:R-:W1:Y:S02]  /*4b90*/  SYNCS.PHASECHK.TRANS64.TRYWAIT P0, [UR7+0x50], R2 ;  /* 0x00005002ff0075a7 */ /* 0x000e640008001107 */
[----:B-1----:R-:W-:Y:S05]  /*4ba0*/  @!P0 BRA `(.L_x_78) ;  /* 0x0000004000588947 */ /* 0x002fea0003800000 */
.L_x_166:
[----:B------:R-:W3:Y:S02]  /*4bb0*/  SYNCS.PHASECHK.TRANS64.TRYWAIT P0, [UR7+0x58], R2 ;  /* 0x00005802ff0075a7 */ /* 0x000ee40008001107 */
[----:B---3--:R-:W-:Y:S05]  /*4bc0*/  @!P0 BRA `(.L_x_79) ;  /* 0x0000004000688947 */ /* 0x008fea0003800000 */
.L_x_168:
[----:B------:R-:W3:Y:S02]  /*4bd0*/  SYNCS.PHASECHK.TRANS64.TRYWAIT P0, [UR7+0x60], R2 ;  /* 0x00006002ff0075a7 */ /* 0x000ee40008001107 */
[----:B---3--:R-:W-:Y:S05]  /*4be0*/  @!P0 BRA `(.L_x_80) ;  /* 0x0000004000788947 */ /* 0x008fea0003800000 */
.L_x_170:
[----:B-1----:R-:W-:-:S07]  /*4bf0*/  MOV R0, UR7 ;  /* 0x0000000700007c02 */ /* 0x002fce0008000f00 */
.L_x_81:
[----:B-1----:R-:W-:-:S04]  /*4c00*/  SHF.L.U32 R2, R30, 0x1f, RZ ;  /* 0x0000001f1e027819 */ /* 0x002fc800000006ff */
[----:B------:R1:W3:Y:S03]  /*4c10*/  SYNCS.PHASECHK.TRANS64.TRYWAIT P0, [R0+URZ+0x68], R2 ;  /* 0x00006802000075a7 */ /* 0x0002e600080011ff */
[----:B---3--:R-:W-:Y:S05]  /*4c20*/  @!P0 NANOSLEEP.SYNCS 0x989680 ;  /* 0x009896800000895d */ /* 0x008fea0003900000 */
[----:B------:R-:W3:Y:S02]  /*4c30*/  @!P0 SYNCS.PHASECHK.TRANS64 P0, [R0+URZ+0x68], R2 ;  /* 0x00006802000085a7 */ /* 0x000ee400080010ff */
[----:B--23--:R-:W-:Y:S05]  /*4c40*/  @P0 EXIT ;  /* 0x000000000000094d */ /* 0x00cfea0003800000 */
[----:B------:R-:W-:Y:S05]  /*4c50*/  BRA `(.L_x_81) ;  /* 0xfffffffc00e87947 */ /* 0x000fea000383ffff */
.L_x_66:
[----:B------:R-:W-:-:S06]  /*4c60*/  UISETP.GE.AND UP1, UPT, UR8, 0x4, UPT ;  /* 0x000000040800788c */ /* 0x000fcc000bf26270 */
[----:B------:R-:W-:-:S13]  /*4c70*/  PLOP3.LUT P0, PT, PT, PT, UP1, 0x80, 0x8 ;  /* 0x000000000008781c */ /* 0x000fda0003f0f018 */
[----:B------:R-:W-:Y:S05]  /*4c80*/  @!P0 EXIT ;  /* 0x000000000000894d */ /* 0x000fea0003800000 */
[----:B------:R-:W-:Y:S01]  /*4c90*/  BAR.SYNC.DEFER_BLOCKING 0x6, 0xa0 ;  /* 0x0182800000007b1d */ /* 0x000fe20000010000 */
[C---:B------:R-:W-:Y:S01]  /*4ca0*/  IMAD.SHL.U32 R4, R77.reuse, 0x20, RZ ;  /* 0x000000204d047824 */ /* 0x040fe200078e00ff */
[C---:B------:R-:W-:Y:S01]  /*4cb0*/  R2P PR, R77.reuse, 0x6 ;  /* 0x000000064d007804 */ /* 0x040fe20000000000 */
[C---:B------:R-:W-:Y:S01]  /*4cc0*/  IMAD.SHL.U32 R68, R77.reuse, 0x4, RZ ;  /* 0x000000044d447824 */ /* 0x040fe200078e00ff */
[----:B------:R-:W-:Y:S01]  /*4cd0*/  CS2R R72, SRZ ;  /* 0x0000000000487805 */ /* 0x000fe2000001ff00 */
[C---:B------:R-:W-:Y:S01]  /*4ce0*/  IMAD.U32 R32, R77.reuse, 0x10000, RZ ;  /* 0x000100004d207824 */ /* 0x040fe200078e00ff */
[----:B------:R-:W-:Y:S02]  /*4cf0*/  UMOV UR48, 0x400 ;  /* 0x0000040000307882 */ /* 0x000fe40000000000 */
[----:B------:R-:W1:Y:S01]  /*4d00*/  LDC R67, c[0x0][0x370] ;  /* 0x0000dc00ff437b82 */ /* 0x000e620000000800 */
[----:B------:R-:W-:Y:S01]  /*4d10*/  ULEA UR48, UR37, UR48, 0x18 ;  /* 0x0000003025307291 */ /* 0x000fe2000f8ec0ff */
[C---:B------:R-:W-:Y:S01]  /*4d20*/  LOP3.LUT R3, R4.reuse, 0xe0, RZ, 0xc0, !PT ;  /* 0x000000e004037812 */ /* 0x040fe200078ec0ff */
[----:B------:R-:W-:Y:S01]  /*4d30*/  IMAD.SHL.U32 R2, R77, 0x10, RZ ;  /* 0x000000104d027824 */ /* 0x000fe200078e00ff */
[----:B------:R-:W-:Y:S01]  /*4d40*/  LOP3.LUT R4, R4, 0x100, RZ, 0xc0, !PT ;  /* 0x0000010004047812 */ /* 0x000fe200078ec0ff */
[----:B------:R-:W-:Y:S01]  /*4d50*/  UIADD3 UR4, UPT, UPT, UR48, 0x400, URZ ;  /* 0x0000040030047890 */ /* 0x000fe2000fffe0ff */
[----:B------:R-:W-:Y:S01]  /*4d60*/  LOP3.LUT R68, R3, 0x1c, R68, 0xf8, !PT ;  /* 0x0000001c03447812 */ /* 0x000fe200078ef844 */
[----:B------:R-:W-:Y:S01]  /*4d70*/  IMAD.MOV.U32 R76, RZ, RZ, 0x10 ;  /* 0x00000010ff4c7424 */ /* 0x000fe200078e00ff */
[----:B------:R-:W2:Y:S01]  /*4d80*/  LDC R28, c[0x0][0xb0c] ;  /* 0x0002c300ff1c7b82 */ /* 0x000ea20000000800 */
[----:B------:R-:W-:Y:S01]  /*4d90*/  SHF.R.U32.HI R3, RZ, 0x2, R77 ;  /* 0x00000002ff037819 */ /* 0x000fe2000001164d */
[----:B------:R-:W-:Y:S01]  /*4da0*/  IMAD.MOV.U32 R75, RZ, RZ, 0x20 ;  /* 0x00000020ff4b7424 */ /* 0x000fe200078e00ff */
[----:B------:R-:W-:Y:S01]  /*4db0*/  LOP3.LUT R32, R32, 0x600000, RZ, 0xc0, !PT ;  /* 0x0060000020207812 */ /* 0x000fe200078ec0ff */
[----:B------:R-:W-:Y:S01]  /*4dc0*/  IMAD.MOV.U32 R74, RZ, RZ, 0x1 ;  /* 0x00000001ff4a7424 */ /* 0x000fe200078e00ff */
[----:B------:R-:W-:Y:S01]  /*4dd0*/  LOP3.LUT R2, R4, 0x600, R2, 0xf8, !PT ;  /* 0x0000060004027812 */ /* 0x000fe200078ef802 */
[----:B------:R-:W-:Y:S01]  /*4de0*/  IMAD.MOV.U32 R31, RZ, RZ, RZ ;  /* 0x000000ffff1f7224 */ /* 0x000fe200078e00ff */
[----:B------:R-:W-:Y:S01]  /*4df0*/  LOP3.LUT R68, R68, 0x4, R3, 0x78, !PT ;  /* 0x0000000444447812 */ /* 0x000fe200078e7803 */
[----:B------:R-:W4:Y:S01]  /*4e00*/  LDC R65, c[0x0][0xb20] ;  /* 0x0002c800ff417b82 */ /* 0x000f220000000800 */
[----:B------:R-:W3:Y:S01]  /*4e10*/  LDS R0, [UR48+0x130] ;  /* 0x00013030ff007984 */ /* 0x000ee20008000800 */
[----:B------:R-:W-:Y:S01]  /*4e20*/  LOP3.LUT R77, R77, 0x60, RZ, 0xc0, !PT ;  /* 0x000000604d4d7812 */ /* 0x000fe200078ec0ff */
[----:B------:R-:W-:Y:S01]  /*4e30*/  IMAD.MOV.U32 R80, RZ, RZ, RZ ;  /* 0x000000ffff507224 */ /* 0x000fe200078e00ff */
[----:B------:R-:W-:Y:S01]  /*4e40*/  LOP3.LUT R68, R2, R68, RZ, 0xfc, !PT ;  /* 0x0000004402447212 */ /* 0x000fe200078efcff */
[----:B------:R-:W-:Y:S01]  /*4e50*/  IMAD.U32 R70, RZ, RZ, UR4 ;  /* 0x00000004ff467e24 */ /* 0x000fe2000f8e00ff */
[----:B------:R-:W-:Y:S01]  /*4e60*/  SEL R76, R76, 0xfffffff0, !P2 ;  /* 0xfffffff04c4c7807 */ /* 0x000fe20005000000 */
[----:B------:R-:W1:Y:S01]  /*4e70*/  LDCU.64 UR52, c[0x0][0x348] ;  /* 0x00006900ff3477ac */ /* 0x000e620008000a00 */
[----:B------:R-:W1:Y:S01]  /*4e80*/  LDC R27, c[0x0][0xb30] ;  /* 0x0002cc00ff1b7b82 */ /* 0x000e620000000800 */
[----:B------:R-:W-:Y:S01]  /*4e90*/  SEL R75, R75, 0xffffffe0, !P1 ;  /* 0xffffffe04b4b7807 */ /* 0x000fe20004800000 */
[----:B------:R-:W1:Y:S01]  /*4ea0*/  LDCU.64 UR38, c[0x0][0x888] ;  /* 0x00011100ff2677ac */ /* 0x000e620008000a00 */
[----:B------:R-:W1:Y:S05]  /*4eb0*/  LDCU.64 UR44, c[0x0][0x890] ;  /* 0x00011200ff2c77ac */ /* 0x000e6a0008000a00 */
[----:B------:R-:W1:Y:S01]  /*4ec0*/  LDC.64 R60, c[0x0][0xb10] ;  /* 0x0002c400ff3c7b82 */ /* 0x000e620000000a00 */
[----:B------:R-:W-:Y:S01]  /*4ed0*/  UMOV UR49, URZ ;  /* 0x000000ff00317c82 */ /* 0x000fe20008000000 */
[----:B------:R-:W-:-:S06]  /*4ee0*/  UMOV UR51, URZ ;  /* 0x000000ff00337c82 */ /* 0x000fcc0008000000 */
[----:B------:R-:W1:Y:S08]  /*4ef0*/  LDC.64 R24, c[0x0][0xb18] ;  /* 0x0002c600ff187b82 */ /* 0x000e700000000a00 */
[----:B------:R-:W1:Y:S08]  /*4f00*/  LDC.64 R22, c[0x0][0xb28] ;  /* 0x0002ca00ff167b82 */ /* 0x000e700000000a00 */
[----:B------:R-:W1:Y:S01]  /*4f10*/  LDC.64 R58, c[0x0][0x8b0] ;  /* 0x00022c00ff3a7b82 */ /* 0x000e620000000a00 */
[----:B---3--:R-:W-:-:S07]  /*4f20*/  IMAD.IADD R32, R0, 0x1, R32 ;  /* 0x0000000100207824 */ /* 0x008fce00078e0220 */
[----:B------:R-:W3:Y:S08]  /*4f30*/  LDC.64 R56, c[0x0][0x8a8] ;  /* 0x00022a00ff387b82 */ /* 0x000ef00000000a00 */
[----:B--2-4-:R-:W1:Y:S02]  /*4f40*/  LDC R66, c[0x0][0x374] ;  /* 0x0000dd00ff427b82 */ /* 0x014e640000000800 */
.L_x_125:
[----:B------:R-:W-:Y:S02]  /*4f50*/  LEA R0, R80, UR48, 0x3 ;  /* 0x0000003050007c11 */ /* 0x000fe4000f8e18ff */
[----:B------:R-:W-:Y:S02]  /*4f60*/  SHF.L.U32 R2, R72, 0x1f, RZ ;  /* 0x0000001f48027819 */ /* 0x000fe400000006ff */
[----:B------:R-:W-:Y:S02]  /*4f70*/  LEA R16, R80, UR48, 0x4 ;  /* 0x0000003050107c11 */ /* 0x000fe4000f8e20ff */
[----:B------:R-:W2:Y:S02]  /*4f80*/  SYNCS.PHASECHK.TRANS64.TRYWAIT P0, [R0+URZ+0x80], R2 ;  /* 0x00008002000075a7 */ /* 0x000ea400080011ff */
[----:B--2---:R-:W-:Y:S05]  /*4f90*/  @!P0 BRA `(.L_x_82) ;  /* 0x0000003c00a48947 */ /* 0x004fea0003800000 */
.L_x_171:
[----:B------:R-:W4:Y:S01]  /*4fa0*/  LDC.64 R10, c[0x0][0xb10] ;  /* 0x0002c400ff0a7b82 */ /* 0x000f220000000a00 */
[----:B------:R-:W3:Y:S01]  /*4fb0*/  LDS.128 R16, [R16+0x110] ;  /* 0x0001100010107984 */ /* 0x000ee20000000c00 */
[----:B-1----:R-:W-:Y:S01]  /*4fc0*/  ISETP.NE.AND P1, PT, R27, 0x1, PT ;  /* 0x000000011b00780c */ /* 0x002fe20003f25270 */
[----:B--2---:R-:W-:Y:S01]  /*4fd0*/  VIADD R0, R0, 0x90 ;  /* 0x0000009000007836 */ /* 0x004fe20000000000 */
[----:B------:R-:W-:Y:S04]  /*4fe0*/  ISETP.GE.AND P0, PT, R26, 0x1, PT ;  /* 0x000000011a00780c */ /* 0x000fe80003f06270 */
[----:B------:R-:W1:Y:S01]  /*4ff0*/  LDC.64 R8, c[0x0][0xb18] ;  /* 0x0002c600ff087b82 */ /* 0x000e620000000a00 */
[----:B------:R-:W-:Y:S01]  /*5000*/  PRMT R0, RZ, 0x654, R0 ;  /* 0x00000654ff007816 */ /* 0x000fe20000000000 */
[----:B------:R-:W-:Y:S01]  /*5010*/  @!PT LDS RZ, [RZ] ;  /* 0x00000000fffff984 */ /* 0x000fe20000000800 */
[----:B------:R-:W-:Y:S01]  /*5020*/  @!PT LDS RZ, [RZ] ;  /* 0x00000000fffff984 */ /* 0x000fe20000000800 */
[----:B------:R-:W-:Y:S01]  /*5030*/  @!PT LDS RZ, [RZ] ;  /* 0x00000000fffff984 */ /* 0x000fe20000000800 */
[----:B------:R-:W-:Y:S01]  /*5040*/  @!PT LDS RZ, [RZ] ;  /* 0x00000000fffff984 */ /* 0x000fe20000000800 */
[----:B------:R2:W-:Y:S06]  /*5050*/  MEMBAR.ALL.CTA ;  /* 0x0000000000007992 */ /* 0x0005ec0000008000 */
[----:B--2---:R-:W2:Y:S01]  /*5060*/  FENCE.VIEW.ASYNC.S ;  /* 0x00000000000073c6 */ /* 0x004ea20000000000 */
[----:B------:R-:W1:Y:S08]  /*5070*/  @!P1 LDC R12, c[0x0][0xb20] ;  /* 0x0002c800ff0c9b82 */ /* 0x000e700000000800 */
[----:B------:R-:W1:Y:S01]  /*5080*/  @!P1 LDC R7, c[0x0][0xb0c] ;  /* 0x0002c300ff079b82 */ /* 0x000e620000000800 */
[----:B--2---:R2:W-:Y:S01]  /*5090*/  SYNCS.ARRIVE.TRANS64.RED.A1T0 RZ, [R0+URZ], RZ ;  /* 0x000000ff00ff79a7 */ /* 0x0045e200081004ff */
[----:B---3--:R-:W-:Y:S04]  /*50a0*/  LOP3.LUT P4, RZ, R18, 0x1, RZ, 0xc0, !PT ;  /* 0x0000000112ff7812 */ /* 0x008fe8000788c0ff */
[----:B------:R-:W-:Y:S09]  /*50b0*/  P2R R78, PR, RZ, 0x10 ;  /* 0x00000010ff4e7803 */ /* 0x000ff20000000000 */
[----:B------:R-:W-:Y:S02]  /*50c0*/  @P4 MOV R30, R16 ;  /* 0x00000010001e4202 */ /* 0x000fe40000000f00 */
[----:B------:R-:W-:Y:S01]  /*50d0*/  @P4 LOP3.LUT R29, R17, 0xffff, RZ, 0xc0, !PT ;  /* 0x0000ffff111d4812 */ /* 0x000fe200078ec0ff */
[----:B--2-4-:R-:W-:Y:S06]  /*50e0*/  @!P0 BRA `(.L_x_83) ;  /* 0x0000000000a48947 */ /* 0x014fec0003800000 */
[----:B------:R-:W-:Y:S01]  /*50f0*/  IMAD.HI.U32 R0, R66, R25, RZ ;  /* 0x0000001942007227 */ /* 0x000fe200078e00ff */
[----:B------:R-:W-:Y:S02]  /*5100*/  ISETP.NE.AND P0, PT, R24, 0x1, PT ;  /* 0x000000011800780c */ /* 0x000fe40003f05270 */
[----:B------:R-:W-:Y:S01]  /*5110*/  ISETP.NE.AND P2, PT, R26, 0x1, PT ;  /* 0x000000011a00780c */ /* 0x000fe20003f45270 */
[----:B------:R-:W-:Y:S01]  /*5120*/  IMAD.HI.U32 R4, R67, R60, RZ ;  /* 0x0000003c43047227 */ /* 0x000fe200078e00ff */
[----:B------:R-:W-:Y:S02]  /*5130*/  SHF.R.U32.HI R0, RZ, R65, R0 ;  /* 0x00000041ff007219 */ /* 0x000fe40000011600 */
[----:B------:R-:W-:Y:S01]  /*5140*/  ISETP.NE.AND P3, PT, R28, 0x1, PT ;  /* 0x000000011c00780c */ /* 0x000fe20003f65270 */
[----:B------:R-:W-:Y:S01]  /*5150*/  IMAD.HI.U32 R6, R29, R25, RZ ;  /* 0x000000191d067227 */ /* 0x000fe200078e00ff */
[-C--:B------:R-:W-:Y:S02]  /*5160*/  SHF.R.U32.HI R4, RZ, R61.reuse, R4 ;  /* 0x0000003dff047219 */ /* 0x080fe40000011604 */
[----:B------:R-:W-:Y:S01]  /*5170*/  SEL R0, R66, R0, !P0 ;  /* 0x0000000042007207 */ /* 0x000fe20004000000 */
[----:B------:R-:W-:Y:S01]  /*5180*/  IMAD.HI.U32 R5, R30, R60, RZ ;  /* 0x0000003c1e057227 */ /* 0x000fe200078e00ff */
[----:B------:R-:W-:Y:S03]  /*5190*/  SEL R4, R67, R4, !P3 ;  /* 0x0000000443047207 */ /* 0x000fe60005800000 */
[-C--:B------:R-:W-:Y:S01]  /*51a0*/  IMAD.HI.U32 R3, R0, R22.reuse, RZ ;  /* 0x0000001600037227 */ /* 0x080fe200078e00ff */
[----:B------:R-:W-:Y:S03]  /*51b0*/  SHF.R.U32.HI R5, RZ, R61, R5 ;  /* 0x0000003dff057219 */ /* 0x000fe60000011605 */
[----:B------:R-:W-:Y:S01]  /*51c0*/  IMAD.HI.U32 R2, R4, R22, RZ ;  /* 0x0000001604027227 */ /* 0x000fe200078e00ff */
[----:B------:R-:W-:Y:S02]  /*51d0*/  @P2 SHF.R.U32.HI R0, RZ, R23, R3 ;  /* 0x00000017ff002219 */ /* 0x000fe40000011603 */
[----:B------:R-:W-:Y:S02]  /*51e0*/  SHF.R.U32.HI R3, RZ, R65, R6 ;  /* 0x00000041ff037219 */ /* 0x000fe40000011606 */
[----:B------:R-:W-:Y:S01]  /*51f0*/  @P2 SHF.R.U32.HI R4, RZ, R23, R2 ;  /* 0x00000017ff042219 */ /* 0x000fe20000011602 */
[----:B------:R-:W-:Y:S01]  /*5200*/  IMAD R0, R26, R0, RZ ;  /* 0x000000001a007224 */ /* 0x000fe200078e02ff */
[----:B------:R-:W-:Y:S02]  /*5210*/  SEL R3, R29, R3, !P0 ;  /* 0x000000031d037207 */ /* 0x000fe40004000000 */
[----:B------:R-:W-:Y:S01]  /*5220*/  SEL R2, R30, R5, !P3 ;  /* 0x000000051e027207 */ /* 0x000fe20005800000 */
[----:B------:R-:W-:Y:S01]  /*5230*/  IMAD R5, R26, R4, RZ ;  /* 0x000000041a057224 */ /* 0x000fe200078e02ff */
[C---:B------:R-:W-:Y:S01]  /*5240*/  ISETP.GE.AND P0, PT, R3.reuse, R0, PT ;  /* 0x000000000300720c */ /* 0x040fe20003f06270 */
[C---:B------:R-:W-:Y:S03]  /*5250*/  IMAD.HI.U32 R0, R3.reuse, R22, RZ ;  /* 0x0000001603007227 */ /* 0x040fe600078e00ff */
[C---:B------:R-:W-:Y:S02]  /*5260*/  ISETP.GE.OR P0, PT, R2.reuse, R5, P0 ;  /* 0x000000050200720c */ /* 0x040fe40000706670 */
[----:B------:R-:W-:Y:S04]  /*5270*/  SHF.R.U32.HI R0, RZ, R23, R0 ;  /* 0x00000017ff007219 */ /* 0x000fe80000011600 */
[C---:B------:R-:W-:Y:S05]  /*5280*/  SEL R6, R3.reuse, R0, !P2 ;  /* 0x0000000003067207 */ /* 0x040fea0005000000 */
        /* <DEDUP_REMOVED lines=14> */
[----:B------:R-:W-:Y:S07]  /*5370*/  IMAD R29, R3, R24, R29 ;  /* 0x00000018031d7224 */ /* 0x000fee00078e021d */
.L_x_83:
[----:B-1----:R-:W-:Y:S01]  /*5380*/  @!P1 ISETP.NE.AND P0, PT, R8, 0x1, PT ;  /* 0x000000010800980c */ /* 0x002fe20003f05270 */
[----:B------:R-:W-:Y:S01]  /*5390*/  @!P1 IMAD.HI.U32 R2, R29, R9, RZ ;  /* 0x000000091d029227 */ /* 0x000fe200078e00ff */
[----:B------:R-:W-:Y:S01]  /*53a0*/  R2UR UR42, R15 ;  /* 0x000000000f2a72ca */ /* 0x000fe200000e0000 */
[----:B------:R-:W-:Y:S01]  /*53b0*/  BSSY.RECONVERGENT B6, `(.L_x_84) ;  /* 0x0000031000067945 */ /* 0x000fe20003800200 */
[----:B------:R-:W-:Y:S01]  /*53c0*/  R2UR UR41, R14 ;  /* 0x000000000e2972ca */ /* 0x000fe200000e0000 */
[----:B------:R-:W-:Y:S01]  /*53d0*/  @!P1 IMAD.HI.U32 R0, R30, R10, RZ ;  /* 0x0000000a1e009227 */ /* 0x000fe200078e00ff */
[----:B------:R-:W-:Y:S02]  /*53e0*/  @!P1 SHF.R.U32.HI R2, RZ, R12, R2 ;  /* 0x0000000cff029219 */ /* 0x000fe40000011602 */
[----:B------:R-:W-:Y:S01]  /*53f0*/  @!P1 ISETP.NE.AND P2, PT, R7, 0x1, PT ;  /* 0x000000010700980c */ /* 0x000fe20003f45270 */
[----:B------:R-:W-:Y:S01]  /*5400*/  VIADD R80, R80, 0x1 ;  /* 0x0000000150507836 */ /* 0x000fe20000000000 */
[----:B------:R-:W-:Y:S02]  /*5410*/  @!P1 SEL R2, R29, R2, !P0 ;  /* 0x000000021d029207 */ /* 0x000fe40004000000 */
[----:B------:R-:W-:Y:S02]  /*5420*/  @!P1 SHF.R.U32.HI R0, RZ, R11, R0 ;  /* 0x0000000bff009219 */ /* 0x000fe40000011600 */
[----:B------:R-:W-:Y:S01]  /*5430*/  LOP3.LUT P0, RZ, R70, 0x3f0, RZ, 0xc0, !PT ;  /* 0x000003f046ff7812 */ /* 0x000fe2000780c0ff */
[----:B------:R-:W-:Y:S01]  /*5440*/  USHF.L.U32 UR42, UR42, 0x6, URZ ;  /* 0x000000062a2a7899 */ /* 0x000fe200080006ff */
[----:B------:R-:W-:Y:S01]  /*5450*/  @!P1 SEL R3, R30, R0, !P2 ;  /* 0x000000001e039207 */ /* 0x000fe20005000000 */
[----:B------:R-:W-:Y:S01]  /*5460*/  USHF.L.U32 UR41, UR41, 0x7, URZ ;  /* 0x0000000729297899 */ /* 0x000fe200080006ff */
[----:B------:R-:W-:Y:S03]  /*5470*/  @P4 SHF.R.U32.HI R71, RZ, 0x10, R17 ;  /* 0x00000010ff474819 */ /* 0x000fe60000011611 */
[----:B------:R-:W-:Y:S02]  /*5480*/  @!P1 IMAD.IADD R0, R2, 0x1, -R3 ;  /* 0x0000000102009824 */ /* 0x000fe400078e0a03 */
[----:B------:R-:W-:Y:S02]  /*5490*/  @!P1 IMAD.IADD R2, R3, 0x1, -R2 ;  /* 0x0000000103029824 */ /* 0x000fe400078e0a02 */
[----:B------:R-:W-:Y:S02]  /*54a0*/  @!P1 IMAD R30, R0, R7, R30 ;  /* 0x00000007001e9224 */ /* 0x000fe400078e021e */
[----:B------:R-:W-:Y:S01]  /*54b0*/  @!P1 IMAD R29, R2, R8, R29 ;  /* 0x00000008021d9224 */ /* 0x000fe200078e021d */
[----:B------:R-:W-:Y:S06]  /*54c0*/  @!P0 BRA `(.L_x_85) ;  /* 0x00000000007c8947 */ /* 0x000fec0003800000 */
[----:B------:R-:W1:Y:S01]  /*54d0*/  LDCU.64 UR8, c[0x4][0x80] ;  /* 0x01001000ff0877ac */ /* 0x000e620008000a00 */
[----:B------:R-:W-:Y:S01]  /*54e0*/  MOV R2, 0x0 ;  /* 0x0000000000027802 */ /* 0x000fe20000000f00 */
[----:B------:R-:W-:Y:S02]  /*54f0*/  HFMA2 R12, -RZ, RZ, 0, 5.9604644775390625e-08 ;  /* 0x00000001ff0c7431 */ /* 0x000fe400000001ff */
[----:B------:R-:W-:Y:S01]  /*5500*/  IMAD.MOV.U32 R8, RZ, RZ, 0x70 ;  /* 0x00000070ff087424 */ /* 0x000fe200078e00ff */
[----:B------:R2:W3:Y:S01]  /*5510*/  LDC.64 R14, c[0x4][R2] ;  /* 0x01000000020e7b82 */ /* 0x0004e20000000a00 */
[----:B------:R-:W4:Y:S01]  /*5520*/  LDCU.64 UR6, c[0x4][0x88] ;  /* 0x01001100ff0677ac */ /* 0x000f220008000a00 */
[----:B------:R-:W-:Y:S01]  /*5530*/  IMAD.MOV.U32 R13, RZ, RZ, RZ ;  /* 0x000000ffff0d7224 */ /* 0x000fe200078e00ff */
[----:B------:R-:W2:Y:S01]  /*5540*/  LDCU.64 UR4, c[0x4][0x8] ;  /* 0x01000100ff0477ac */ /* 0x000ea20008000a00 */
[----:B-1----:R-:W-:Y:S01]  /*5550*/  MOV R5, UR9 ;  /* 0x0000000900057c02 */ /* 0x002fe20008000f00 */
[----:B------:R-:W-:Y:S01]  /*5560*/  IMAD.U32 R4, RZ, RZ, UR8 ;  /* 0x00000008ff047e24 */ /* 0x000fe2000f8e00ff */
[----:B----4-:R-:W-:Y:S01]  /*5570*/  MOV R7, UR7 ;  /* 0x0000000700077c02 */ /* 0x010fe20008000f00 */
[----:B------:R-:W-:Y:S01]  /*5580*/  IMAD.U32 R6, RZ, RZ, UR6 ;  /* 0x00000006ff067e24 */ /* 0x000fe2000f8e00ff */
[----:B--2---:R-:W-:Y:S01]  /*5590*/  MOV R11, UR5 ;  /* 0x00000005000b7c02 */ /* 0x004fe20008000f00 */
[----:B------:R-:W-:Y:S02]  /*55a0*/  IMAD.U32 R10, RZ, RZ, UR4 ;  /* 0x00000004ff0a7e24 */ /* 0x000fe4000f8e00ff */
[----:B------:R-:W-:Y:S07]  /*55b0*/  LEPC R20, `(.L_x_86) ;  /* 0x000000001014794e */ /* 0x000fee0000000000 */
[----:B---3-5:R-:W-:Y:S05]  /*55c0*/  CALL.ABS.NOINC R14 ;  /* 0x000000000e007343 */ /* 0x028fea0003c00000 */
.L_x_86:
[----:B------:R-:W1:Y:S01]  /*55d0*/  LDCU.64 UR8, c[0x4][0x80] ;  /* 0x01001000ff0877ac */ /* 0x000e620008000a00 */
[----:B------:R-:W2:Y:S01]  /*55e0*/  LDC.64 R2, c[0x4][R2] ;  /* 0x0100000002027b82 */ /* 0x000ea20000000a00 */
[----:B------:R-:W-:Y:S02]  /*55f0*/  HFMA2 R12, -RZ, RZ, 0, 5.9604644775390625e-08 ;  /* 0x00000001ff0c7431 */ /* 0x000fe400000001ff */
[----:B------:R-:W-:Y:S02]  /*5600*/  IMAD.MOV.U32 R8, RZ, RZ, 0x70 ;  /* 0x00000070ff087424 */ /* 0x000fe400078e00ff */
[----:B------:R-:W-:Y:S01]  /*5610*/  IMAD.MOV.U32 R13, RZ, RZ, RZ ;  /* 0x000000ffff0d7224 */ /* 0x000fe200078e00ff */
[----:B------:R-:W3:Y:S01]  /*5620*/  LDCU.64 UR6, c[0x4][0x88] ;  /* 0x01001100ff0677ac */ /* 0x000ee20008000a00 */
[----:B------:R-:W4:Y:S01]  /*5630*/  LDCU.64 UR4, c[0x4][0x8] ;  /* 0x01000100ff0477ac */ /* 0x000f220008000a00 */
[----:B-1----:R-:W-:Y:S02]  /*5640*/  MOV R4, UR8 ;  /* 0x0000000800047c02 */ /* 0x002fe40008000f00 */
[----:B------:R-:W-:Y:S02]  /*5650*/  MOV R5, UR9 ;  /* 0x0000000900057c02 */ /* 0x000fe40008000f00 */
[----:B---3--:R-:W-:Y:S01]  /*5660*/  MOV R7, UR7 ;  /* 0x0000000700077c02 */ /* 0x008fe20008000f00 */
[----:B------:R-:W-:Y:S01]  /*5670*/  IMAD.U32 R6, RZ, RZ, UR6 ;  /* 0x00000006ff067e24 */ /* 0x000fe2000f8e00ff */
[----:B----4-:R-:W-:Y:S01]  /*5680*/  MOV R11, UR5 ;  /* 0x00000005000b7c02 */ /* 0x010fe20008000f00 */
[----:B------:R-:W-:Y:S02]  /*5690*/  IMAD.U32 R10, RZ, RZ, UR4 ;  /* 0x00000004ff0a7e24 */ /* 0x000fe4000f8e00ff */
[----:B------:R-:W-:Y:S07]  /*56a0*/  LEPC R20, `(.L_x_85) ;  /* 0x000000001014794e */ /* 0x000fee0000000000 */
[----:B--2---:R-:W-:Y:S05]  /*56b0*/  CALL.ABS.NOINC R2 ;  /* 0x0000000002007343 */ /* 0x004fea0003c00000 */
.L_x_85:
[----:B------:R-:W-:Y:S05]  /*56c0*/  BSYNC.RECONVERGENT B6 ;  /* 0x0000000000067941 */ /* 0x000fea0003800200 */
.L_x_84:
[----:B------:R-:W-:Y:S01]  /*56d0*/  ISETP.NE.U32.AND P4, PT, R58, RZ, PT ;  /* 0x000000ff3a00720c */ /* 0x000fe20003f85070 */
[----:B------:R-:W-:Y:S01]  /*56e0*/  UISETP.NE.AND UP2, UPT, UR50, URZ, UPT ;  /* 0x000000ff3200728c */ /* 0x000fe2000bf45270 */
[----:B------:R-:W-:Y:S01]  /*56f0*/  ISETP.NE.U32.AND P2, PT, RZ, UR38, PT ;  /* 0x00000026ff007c0c */ /* 0x000fe2000bf45070 */
[----:B------:R-:W-:Y:S01]  /*5700*/  UISETP.NE.U32.AND UP1, UPT, UR44, URZ, UPT ;  /* 0x000000ff2c00728c */ /* 0x000fe2000bf25070 */
[----:B------:R-:W-:Y:S01]  /*5710*/  ISETP.NE.AND.EX P4, PT, R59, RZ, PT, P4 ;  /* 0x000000ff3b00720c */ /* 0x000fe20003f85340 */
[----:B------:R-:W-:Y:S01]  /*5720*/  UPLOP3.LUT UP0, UPT, UPT, UPT, UPT, 0x40, 0x4 ;  /* 0x000000000004789c */ /* 0x000fe20003f0e870 */
[----:B------:R-:W-:Y:S01]  /*5730*/  ISETP.NE.AND.EX P2, PT, RZ, UR39, PT, P2 ;  /* 0x00000027ff007c0c */ /* 0x000fe2000bf45320 */
[----:B------:R-:W-:Y:S01]  /*5740*/  UISETP.NE.AND.EX UP1, UPT, UR45, URZ, UPT, UP1 ;  /* 0x000000ff2d00728c */ /* 0x000fe2000bf25310 */
[----:B------:R-:W-:Y:S04]  /*5750*/  PLOP3.LUT P1, PT, PT, PT, UP2, 0x80, 0x8 ;  /* 0x000000000008781c */ /* 0x000fe80003f2f028 */
[----:B------:R-:W-:Y:S06]  /*5760*/  @UP2 UPLOP3.LUT UP0, UPT, UPT, UPT, UP1, 0x80, 0x8 ;  /* 0x000000000008289c */ /* 0x000fec0003f0f010 */
[----:B------:R-:W-:Y:S01]  /*5770*/  PLOP3.LUT P0, PT, PT, PT, UP0, 0x80, 0x8 ;  /* 0x000000000008781c */ /* 0x000fe20003f0f008 */
[----:B------:R-:W-:Y:S01]  /*5780*/  @!UPT UIADD3 URZ, UPT, UPT, URZ, URZ, URZ ;  /* 0x000000fffffff290 */ /* 0x000fe2000fffe0ff */
[----:B------:R-:W-:Y:S11]  /*5790*/  BRA.U !UP1, `(.L_x_87) ;  /* 0x0000000109387547 */ /* 0x000ff6000b800000 */
[----:B------:R-:W-:Y:S01]  /*57a0*/  UISETP.NE.U32.AND UP0, UPT, UR38, URZ, UPT ;  /* 0x000000ff2600728c */ /* 0x000fe2000bf05070 */
[----:B------:R-:W-:Y:S02]  /*57b0*/  HFMA2 R0, -RZ, RZ, 0, 5.9604644775390625e-08 ;  /* 0x00000001ff007431 */ /* 0x000fe400000001ff */
[----:B------:R-:W-:Y:S01]  /*57c0*/  IMAD.MOV.U32 R64, RZ, RZ, 0x1 ;  /* 0x00000001ff407424 */ /* 0x000fe200078e00ff */
[----:B------:R-:W-:Y:S06]  /*57d0*/  UISETP.NE.AND.EX UP0, UPT, UR39, URZ, UPT, UP0 ;  /* 0x000000ff2700728c */ /* 0x000fec000bf05300 */
[----:B------:R-:W-:Y:S05]  /*57e0*/  PLOP3.LUT P3, PT, PT, PT, UP0, 0x80, 0x8 ;  /* 0x000000000008781c */ /* 0x000fea0003f6f008 */
[----:B------:R-:W1:Y:S01]  /*57f0*/  @UP0 LDCU.64 UR6, c[0x0][0x888] ;  /* 0x00011100ff0607ac */ /* 0x000e620008000a00 */
[----:B------:R-:W-:Y:S07]  /*5800*/  @UP0 UIMAD UR4, UR36, UR44, URZ ;  /* 0x0000002c240402a4 */ /* 0x000fee000f8e02ff */
[----:B------:R-:W-:Y:S01]  /*5810*/  @!P3 PRMT R64, R0, 0x7610, R64 ;  /* 0x000076100040b816 */ /* 0x000fe20000000040 */
[----:B-1----:R-:W-:Y:S03]  /*5820*/  @UP0 UIMAD.WIDE UR6, UR4, 0x4, UR6 ;  /* 0x00000004040608a5 */ /* 0x002fe6000f8e0206 */
[----:B------:R-:W1:Y:S03]  /*5830*/  @!UP0 LDCU UR4, c[0x0][0x880] ;  /* 0x00011000ff0487ac */ /* 0x000e660008000800 */
[----:B------:R-:W-:Y:S01]  /*5840*/  IMAD.U32 R2, RZ, RZ, UR6 ;  /* 0x00000006ff027e24 */ /* 0x000fe2000f8e00ff */
[----:B------:R-:W-:Y:S05]  /*5850*/  MOV R3, UR7 ;  /* 0x0000000700037c02 */ /* 0x000fea0008000f00 */
[----:B-----5:R2:W5:Y:S02]  /*5860*/  @P3 LDG.E R35, desc[UR46][R2.64] ;  /* 0x0000002e02233981 */ /* 0x020564000c1e1900 */
[----:B-12---:R-:W-:Y:S02]  /*5870*/  @!P3 IMAD.U32 R35, RZ, RZ, UR4 ;  /* 0x00000004ff23be24 */ /* 0x006fe4000f8e00ff */
.L_x_87:
[----:B------:R-:W-:Y:S05]  /*5880*/  @!P4 BRA `(.L_x_88) ;  /* 0x000000000020c947 */ /* 0x000fea0003800000 */
[----:B------:R-:W-:Y:S04]  /*5890*/  ISETP.NE.U32.AND P3, PT, R56, RZ, PT ;  /* 0x000000ff3800720c */ /* 0x000fe80003f65070 */
[----:B------:R-:W-:Y:S11]  /*58a0*/  ISETP.NE.AND.EX P3, PT, R57, RZ, PT, P3 ;  /* 0x000000ff3900720c */ /* 0x000ff60003f65330 */
[----:B------:R-:W-:Y:S02]  /*58b0*/  @!UPT UIADD3 URZ, UPT, UPT, URZ, URZ, URZ ;  /* 0x000000fffffff290 */ /* 0x000fe4000fffe0ff */
[----:B------:R-:W1:Y:S01]  /*58c0*/  @P3 LDC.64 R2, c[0x0][0x8a8] ;  /* 0x00022a00ff023b82 */ /* 0x000e620000000a00 */
[----:B------:R-:W-:Y:S04]  /*58d0*/  @P3 IMAD R0, R58, UR36, RZ ;  /* 0x000000243a003c24 */ /* 0x000fe8000f8e02ff */
[----:B-1----:R-:W-:Y:S05]  /*58e0*/  @P3 IMAD.WIDE R2, R0, 0x4, R2 ;  /* 0x0000000400023825 */ /* 0x002fea00078e0202 */
[----:B-----5:R1:W5:Y:S02]  /*58f0*/  @P3 LDG.E R33, desc[UR46][R2.64] ;  /* 0x0000002e02213981 */ /* 0x020364000c1e1900 */
[----:B-1----:R-:W2:Y:S02]  /*5900*/  @!P3 LDC R33, c[0x0][0x8a0] ;  /* 0x00022800ff21bb82 */ /* 0x002ea40000000800 */
.L_x_88:
[----:B-----5:R-:W-:Y:S01]  /*5910*/  FSETP.NEU.AND P3, PT, R35, RZ, PT ;  /* 0x000000ff2300720b */ /* 0x020fe20003f6d000 */
[----:B------:R-:W-:Y:S01]  /*5920*/  IMAD.SHL.U32 R88, R68, 0x4, RZ ;  /* 0x0000000444587824 */ /* 0x000fe200078e00ff */
[----:B------:R-:W-:Y:S01]  /*5930*/  SEL R4, RZ, 0xffffffff, P2 ;  /* 0xffffffffff047807 */ /* 0x000fe20001000000 */
[----:B------:R-:W-:Y:S01]  /*5940*/  BSSY B1, `(.L_x_89) ;  /* 0x0000043000017945 */ /* 0x000fe20003800000 */
[----:B------:R-:W-:Y:S01]  /*5950*/  @P1 LOP3.LUT P2, RZ, R64, 0xff, RZ, 0xc0, !PT ;  /* 0x000000ff40ff1812 */ /* 0x000fe2000784c0ff */
[----:B------:R-:W-:Y:S01]  /*5960*/  VIADD R83, R88, UR48 ;  /* 0x0000003058537c36 */ /* 0x000fe20008000000 */
[----:B------:R-:W-:Y:S01]  /*5970*/  @P1 SEL R0, RZ, 0xffffffff, P3 ;  /* 0xffffffffff001807 */ /* 0x000fe20001800000 */
[----:B------:R-:W-:Y:S01]  /*5980*/  IMAD.MOV.U32 R89, RZ, RZ, 0x1 ;  /* 0x00000001ff597424 */ /* 0x000fe200078e00ff */
[----:B------:R-:W-:Y:S01]  /*5990*/  LOP3.LUT R74, R74, 0x1, RZ, 0x3c, !PT ;  /* 0x000000014a4a7812 */ /* 0x000fe200078e3cff */
[----:B------:R-:W-:Y:S01]  /*59a0*/  IMAD.MOV.U32 R87, RZ, RZ, RZ ;  /* 0x000000ffff577224 */ /* 0x000fe200078e00ff */
[----:B------:R-:W-:Y:S02]  /*59b0*/  @P0 SEL R0, R4, R0, !P2 ;  /* 0x0000000004000207 */ /* 0x000fe40005000000 */
[----:B------:R-:W-:Y:S02]  /*59c0*/  CS2R R46, SRZ ;  /* 0x00000000002e7805 */ /* 0x000fe4000001ff00 */
[----:B------:R-:W-:Y:S02]  /*59d0*/  LEA R84, R31, UR48, 0x3 ;  /* 0x000000301f547c11 */ /* 0x000fe4000f8e18ff */
[----:B------:R-:W-:Y:S02]  /*59e0*/  CS2R R44, SRZ ;  /* 0x00000000002c7805 */ /* 0x000fe4000001ff00 */
[----:B------:R-:W-:Y:S02]  /*59f0*/  @P1 LOP3.LUT R0, R0, 0x1, RZ, 0xc0, !PT ;  /* 0x0000000100001812 */ /* 0x000fe400078ec0ff */
[----:B------:R-:W-:Y:S02]  /*5a00*/  CS2R R42, SRZ ;  /* 0x00000000002a7805 */ /* 0x000fe4000001ff00 */
[----:B------:R-:W-:Y:S02]  /*5a10*/  SHF.L.U32 R2, R73, 0x1f, RZ ;  /* 0x0000001f49027819 */ /* 0x000fe400000006ff */
[----:B------:R-:W-:Y:S02]  /*5a20*/  CS2R R40, SRZ ;  /* 0x0000000000287805 */ /* 0x000fe4000001ff00 */
[----:B------:R-:W-:Y:S02]  /*5a30*/  ISETP.NE.U32.OR P6, PT, R0, 0x1, !P1 ;  /* 0x000000010000780c */ /* 0x000fe40004fc5470 */
[----:B------:R-:W-:Y:S02]  /*5a40*/  CS2R R50, SRZ ;  /* 0x0000000000327805 */ /* 0x000fe4000001ff00 */
[----:B------:R-:W-:Y:S02]  /*5a50*/  PLOP3.LUT P2, PT, PT, PT, UP1, 0x80, 0x8 ;  /* 0x000000000008781c */ /* 0x000fe40003f4f018 */
[----:B------:R-:W-:Y:S02]  /*5a60*/  CS2R R48, SRZ ;  /* 0x0000000000307805 */ /* 0x000fe4000001ff00 */
[----:B------:R-:W-:Y:S02]  /*5a70*/  LEA.HI R34, R31, R31, RZ, 0x1 ;  /* 0x0000001f1f227211 */ /* 0x000fe400078f08ff */
[----:B------:R-:W-:Y:S02]  /*5a80*/  CS2R R54, SRZ ;  /* 0x0000000000367805 */ /* 0x000fe4000001ff00 */
[----:B------:R-:W-:Y:S02]  /*5a90*/  LOP3.LUT P4, R79, R64, 0xff, RZ, 0xc0, !PT ;  /* 0x000000ff404f7812 */ /* 0x000fe4000788c0ff */
[----:B------:R-:W-:Y:S02]  /*5aa0*/  CS2R R52, SRZ ;  /* 0x0000000000347805 */ /* 0x000fe4000001ff00 */
[----:B------:R-:W-:Y:S01]  /*5ab0*/  SEL R3, RZ, 0xffffffff, P3 ;  /* 0xffffffffff037807 */ /* 0x000fe20001800000 */
[----:B------:R-:W-:Y:S01]  /*5ac0*/  VIADD R85, R83, 0x400 ;  /* 0x0000040053557836 */ /* 0x000fe20000000000 */
[----:B------:R-:W-:Y:S01]  /*5ad0*/  P2R R81, PR, RZ, 0x40 ;  /* 0x00000040ff517803 */ /* 0x000fe20000000000 */
[----:B------:R-:W-:Y:S01]  /*5ae0*/  IMAD.IADD R82, R75, 0x1, R83 ;  /* 0x000000014b527824 */ /* 0x000fe200078e0253 */
[----:B------:R-:W-:Y:S02]  /*5af0*/  @P6 SHF.L.U32 R0, R74, 0x1f, RZ ;  /* 0x0000001f4a006819 */ /* 0x000fe400000006ff */
[----:B------:R-:W-:Y:S02]  /*5b00*/  @P2 SEL R3, R4, R3, !P4 ;  /* 0x0000000304032207 */ /* 0x000fe40006000000 */
[----:B------:R1:W3:Y:S02]  /*5b10*/  @P6 SYNCS.PHASECHK.TRANS64.TRYWAIT P1, [UR48+0x30], R0 ;  /* 0x00003000ff0065a7 */ /* 0x0002e40008021130 */
[----:B------:R-:W-:Y:S04]  /*5b20*/  LOP3.LUT R3, R3, 0x1, RZ, 0xc0, !PT ;  /* 0x0000000103037812 */ /* 0x000fe800078ec0ff */
[----:B------:R-:W-:Y:S04]  /*5b30*/  ISETP.NE.U32.AND P5, PT, R3, 0x1, PT ;  /* 0x000000010300780c */ /* 0x000fe80003fa5070 */
[----:B------:R-:W-:Y:S01]  /*5b40*/  P2R R90, PR, RZ, 0x20 ;  /* 0x00000020ff5a7803 */ /* 0x000fe20000000000 */
[----:B------:R4:W2:Y:S01]  /*5b50*/  SYNCS.PHASECHK.TRANS64.TRYWAIT P0, [R84+URZ+0xa0], R2 ;  /* 0x0000a002540075a7 */ /* 0x0008a200080011ff */
[C---:B-1----:R-:W-:Y:S01]  /*5b60*/  IMAD.SHL.U32 R0, R34.reuse, 0x40, RZ ;  /* 0x0000004022007824 */ /* 0x042fe200078e00ff */
[----:B------:R-:W-:Y:S04]  /*5b70*/  LOP3.LUT R34, R34, 0xffe, RZ, 0xc0, !PT ;  /* 0x00000ffe22227812 */ /* 0x000fe800078ec0ff */
[----:B------:R-:W-:Y:S01]  /*5b80*/  LOP3.LUT R0, R0, 0xffffff80, RZ, 0xc0, !PT ;  /* 0xffffff8000007812 */ /* 0x000fe200078ec0ff */
[----:B------:R-:W-:Y:S04]  /*5b90*/  IMAD.IADD R34, R31, 0x1, -R34 ;  /* 0x000000011f227824 */ /* 0x000fe800078e0a22 */
[----:B------:R-:W-:Y:S04]  /*5ba0*/  IMAD.IADD R0, R32, 0x1, R0 ;  /* 0x0000000120007824 */ /* 0x000fe800078e0200 */
[----:B------:R-:W-:Y:S01]  /*5bb0*/  IMAD R34, R34, 0x100000, R0 ;  /* 0x0010000022227824 */ /* 0x000fe200078e0200 */
[----:B---3--:R-:W-:Y:S01]  /*5bc0*/  @P6 SEL R89, RZ, 0x1, !P1 ;  /* 0x00000001ff596807 */ /* 0x008fe20004800000 */
[----:B----4-:R-:W-:Y:S06]  /*5bd0*/  @!P6 BRA `(.L_x_90) ;  /* 0x000000000064e947 */ /* 0x010fec0003800000 */
[----:B------:R-:W-:Y:S01]  /*5be0*/  @P5 IMAD R5, R76, 0x4, R85 ;  /* 0x000000044c055824 */ /* 0x000fe200078e0255 */
[----:B------:R-:W-:Y:S01]  /*5bf0*/  ISETP.NE.AND P1, PT, R89, RZ, PT ;  /* 0x000000ff5900720c */ /* 0x000fe20003f25270 */
[----:B------:R-:W-:Y:S01]  /*5c00*/  IMAD.MOV.U32 R46, RZ, RZ, RZ ;  /* 0x000000ffff2e7224 */ /* 0x000fe200078e00ff */
[----:B------:R-:W-:Y:S01]  /*5c10*/  BSSY B0, `(.L_x_91) ;  /* 0x000000d000007945 */ /* 0x000fe20003800000 */
[----:B------:R-:W-:Y:S01]  /*5c20*/  @P5 IMAD.IADD R4, R75, 0x1, R5 ;  /* 0x000000014b045824 */ /* 0x000fe200078e0205 */
[----:B------:R-:W-:Y:S02]  /*5c30*/  CS2R R42, SRZ ;  /* 0x00000000002a7805 */ /* 0x000fe4000001ff00 */
[----:B------:R-:W-:Y:S02]  /*5c40*/  CS2R R40, SRZ ;  /* 0x0000000000287805 */ /* 0x000fe4000001ff00 */
[----:B------:R-:W-:Y:S02]  /*5c50*/  CS2R R44, SRZ ;  /* 0x00000000002c7805 */ /* 0x000fe4000001ff00 */
[----:B------:R-:W-:Y:S02]  /*5c60*/  CS2R R54, SRZ ;  /* 0x0000000000367805 */ /* 0x000fe4000001ff00 */
[----:B------:R-:W-:Y:S02]  /*5c70*/  CS2R R52, SRZ ;  /* 0x0000000000347805 */ /* 0x000fe4000001ff00 */
[----:B------:R-:W-:Y:S02]  /*5c80*/  CS2R R50, SRZ ;  /* 0x0000000000327805 */ /* 0x000fe4000001ff00 */
[----:B------:R-:W-:Y:S01]  /*5c90*/  CS2R R48, SRZ ;  /* 0x0000000000307805 */ /* 0x000fe2000001ff00 */
[----:B------:R-:W-:Y:S06]  /*5ca0*/  @P1 BRA `(.L_x_92) ;  /* 0x00000000000c1947 */ /* 0x000fec0003800000 */
[----:B------:R-:W-:Y:S04]  /*5cb0*/  SHF.L.U32 R3, R74, 0x1f, RZ ;  /* 0x0000001f4a037819 */ /* 0x000fe800000006ff */
[----:B------:R-:W1:Y:S02]  /*5cc0*/  SYNCS.PHASECHK.TRANS64.TRYWAIT P1, [UR48+0x30], R3 ;  /* 0x00003003ff0075a7 */ /* 0x000e640008021130 */
[----:B-1----:R-:W-:Y:S05]  /*5cd0*/  @!P1 BRA `(.L_x_93) ;  /* 0x0000003000689947 */ /* 0x002fea0003800000 */
.L_x_92:
[----:B------:R-:W-:Y:S05]  /*5ce0*/  BSYNC B0 ;  /* 0x0000000000007941 */ /* 0x000fea0003800000 */
.L_x_91:
[----:B------:R-:W-:Y:S01]  /*5cf0*/  ISETP.NE.AND P1, PT, R90, RZ, PT ;  /* 0x000000ff5a00720c */ /* 0x000fe20003f25270 */
[----:B------:R-:W-:Y:S11]  /*5d00*/  HFMA2 R87, -RZ, RZ, 0, 5.9604644775390625e-08 ;  /* 0x00000001ff577431 */ /* 0x000ff600000001ff */
[----:B------:R-:W-:Y:S01]  /*5d10*/  @!UPT UIADD3 URZ, UPT, UPT, URZ, URZ, URZ ;  /* 0x000000fffffff290 */ /* 0x000fe2000fffe0ff */
[----:B------:R-:W-:Y:S05]  /*5d20*/  @P1 WARPSYNC.ALL ;  /* 0x0000000000001948 */ /* 0x000fea0003800000 */
[----:B------:R3:W4:Y:S04]  /*5d30*/  @P1 LDSM.16.M88.4 R40, [R5] ;  /* 0x000000000528183b */ /* 0x0007280000000200 */
[----:B------:R3:W1:Y:S04]  /*5d40*/  @P1 LDSM.16.M88.4 R44, [R4] ;  /* 0x00000000042c183b */ /* 0x0006680000000200 */
[----:B------:R3:W1:Y:S04]  /*5d50*/  @P1 LDSM.16.M88.4 R52, [R88+UR48+0x400] ;  /* 0x000400305834183b */ /* 0x0006680008000200 */
[----:B------:R3:W1:Y:S02]  /*5d60*/  @P1 LDSM.16.M88.4 R48, [R82+0x400] ;  /* 0x000400005230183b */ /* 0x0006640000000200 */
.L_x_90:
[----:B------:R-:W-:Y:S05]  /*5d70*/  BSYNC B1 ;  /* 0x0000000000017941 */ /* 0x000fea0003800000 */
.L_x_89:
[----:B-1----:R-:W-:Y:S04]  /*5d80*/  SHF.R.U32.HI R0, RZ, 0x15, R34 ;  /* 0x00000015ff007819 */ /* 0x002fe80000011622 */
[----:B------:R-:W-:Y:S01]  /*5d90*/  LOP3.LUT P1, RZ, R0, 0x3, R69, 0x48, !PT ;  /* 0x0000000300ff7812 */ /* 0x000fe20007824845 */
[----:B------:R-:W-:Y:S01]  /*5da0*/  @!UPT UIADD3 URZ, UPT, UPT, URZ, URZ, URZ ;  /* 0x000000fffffff290 */ /* 0x000fe2000fffe0ff */
[----:B--2---:R-:W-:Y:S11]  /*5db0*/  @P0 BRA `(.L_x_94) ;  /* 0x0000000000080947 */ /* 0x004ff60003800000 */
[----:B------:R-:W1:Y:S02]  /*5dc0*/  SYNCS.PHASECHK.TRANS64.TRYWAIT P0, [R84+URZ+0xa0], R2 ;  /* 0x0000a002540075a7 */ /* 0x000e6400080011ff */
[----:B-1----:R-:W-:Y:S05]  /*5dd0*/  @!P0 BRA `(.L_x_95) ;  /* 0x0000003000408947 */ /* 0x002fea0003800000 */
.L_x_94:
[----:B------:R-:W-:Y:S05]  /*5de0*/  @!P1 BRA `(.L_x_96) ;  /* 0x0000000000409947 */ /* 0x000fea0003800000 */
[----:B------:R-:W3:Y:S01]  /*5df0*/  LDCU.64 UR8, c[0x4][0x70] ;  /* 0x01000e00ff0877ac */ /* 0x000ee20008000a00 */
[----:B------:R-:W-:Y:S01]  /*5e00*/  MOV R3, 0x0 ;  /* 0x0000000000037802 */ /* 0x000fe20000000f00 */
[----:B------:R-:W-:Y:S02]  /*5e10*/  HFMA2 R12, -RZ, RZ, 0, 5.9604644775390625e-08 ;  /* 0x00000001ff0c7431 */ /* 0x000fe400000001ff */
[----:B------:R-:W-:Y:S02]  /*5e20*/  IMAD.MOV.U32 R8, RZ, RZ, 0x192 ;  /* 0x00000192ff087424 */ /* 0x000fe400078e00ff */
[----:B------:R-:W-:Y:S01]  /*5e30*/  IMAD.MOV.U32 R13, RZ, RZ, RZ ;  /* 0x000000ffff0d7224 */ /* 0x000fe200078e00ff */
[----:B------:R-:W2:Y:S01]  /*5e40*/  LDCU.64 UR6, c[0x4][0x78] ;  /* 0x01000f00ff0677ac */ /* 0x000ea20008000a00 */
[----:B-1----:R-:W1:Y:S01]  /*5e50*/  LDC.64 R2, c[0x4][R3] ;  /* 0x0100000003027b82 */ /* 0x002e620000000a00 */
[----:B------:R-:W5:Y:S01]  /*5e60*/  LDCU.64 UR4, c[0x4][0x10] ;  /* 0x01000200ff0477ac */ /* 0x000f620008000a00 */
[----:B---3--:R-:W-:Y:S01]  /*5e70*/  MOV R5, UR9 ;  /* 0x0000000900057c02 */ /* 0x008fe20008000f00 */
[----:B------:R-:W-:Y:S01]  /*5e80*/  IMAD.U32 R4, RZ, RZ, UR8 ;  /* 0x00000008ff047e24 */ /* 0x000fe2000f8e00ff */
[----:B--2---:R-:W-:Y:S01]  /*5e90*/  MOV R7, UR7 ;  /* 0x0000000700077c02 */ /* 0x004fe20008000f00 */
[----:B------:R-:W-:Y:S01]  /*5ea0*/  IMAD.U32 R6, RZ, RZ, UR6 ;  /* 0x00000006ff067e24 */ /* 0x000fe2000f8e00ff */
[----:B-----5:R-:W-:Y:S01]  /*5eb0*/  MOV R11, UR5 ;  /* 0x00000005000b7c02 */ /* 0x020fe20008000f00 */
[----:B------:R-:W-:Y:S02]  /*5ec0*/  IMAD.U32 R10, RZ, RZ, UR4 ;  /* 0x00000004ff0a7e24 */ /* 0x000fe4000f8e00ff */
[----:B------:R-:W-:Y:S07]  /*5ed0*/  LEPC R20, `(.L_x_96) ;  /* 0x000000001014794e */ /* 0x000fee0000000000 */
[----:B-1--4-:R-:W-:Y:S05]  /*5ee0*/  CALL.ABS.NOINC R2 ;  /* 0x0000000002007343 */ /* 0x012fea0003c00000 */
.L_x_96:
[----:B------:R-:W-:Y:S01]  /*5ef0*/  LOP3.LUT R20, R52, 0xffffe000, RZ, 0xc0, !PT ;  /* 0xffffe00034147812 */ /* 0x000fe200078ec0ff */
[----:B------:R-:W-:Y:S05]  /*5f00*/  WARPSYNC.ALL ;  /* 0x0000000000007948 */ /* 0x000fea0003800000 */
[----:B------:R-:W-:Y:S01]  /*5f10*/  R2UR UR4, R34 ;  /* 0x00000000220472ca */ /* 0x000fe200000e0000 */
[----:B------:R-:W-:Y:S01]  /*5f20*/  IMAD.SHL.U32 R91, R76, 0x4, RZ ;  /* 0x000000044c5b7824 */ /* 0x000fe200078e00ff */
[----:B------:R-:W-:Y:S01]  /*5f30*/  LOP3.LUT R21, R53, 0xffffe000, RZ, 0xc0, !PT ;  /* 0xffffe00035157812 */ /* 0x000fe200078ec0ff */
[----:B------:R-:W-:Y:S01]  /*5f40*/  BSSY.RECONVERGENT B0, `(.L_x_97) ;  /* 0x0000059000007945 */ /* 0x000fe20003800200 */
[----:B------:R-:W-:Y:S02]  /*5f50*/  ISETP.NE.AND P0, PT, R77, RZ, PT ;  /* 0x000000ff4d00720c */ /* 0x000fe40003f05270 */
[----:B------:R-:W-:Y:S05]  /*5f60*/  IADD3 R85, PT, PT, R85, R91, RZ ;  /* 0x0000005b55557210 */ /* 0x000fea0007ffe0ff */
[----:B------:R-:W-:Y:S02]  /*5f70*/  IMAD.IADD R86, R75, 0x1, R85 ;  /* 0x000000014b567824 */ /* 0x000fe400078e0255 */
[----:B---3--:R-:W2:Y:S02]  /*5f80*/  LDTM.16dp128bit.x8 R4, tmem[UR4] ;  /* 0x00000004000479ee */ /* 0x008ea40008180000 */
[C---:B--2---:R-:W-:Y:S01]  /*5f90*/  FMUL R0, R33.reuse, R4 ;  /* 0x0000000421007220 */ /* 0x044fe20000400000 */
[C---:B-1----:R-:W-:Y:S01]  /*5fa0*/  FMUL R2, R33.reuse, R5 ;  /* 0x0000000521027220 */ /* 0x042fe20000400000 */
[C---:B------:R-:W-:Y:S01]  /*5fb0*/  FMUL R3, R33.reuse, R6 ;  /* 0x0000000621037220 */ /* 0x040fe20000400000 */
[----:B------:R-:W-:Y:S01]  /*5fc0*/  FMUL R4, R33, R8 ;  /* 0x0000000821047220 */ /* 0x000fe20000400000 */
[C---:B------:R-:W-:Y:S01]  /*5fd0*/  FFMA R36, R35.reuse, R20, R0 ;  /* 0x0000001423247223 */ /* 0x040fe20000000000 */
[----:B------:R-:W-:Y:S01]  /*5fe0*/  LOP3.LUT R0, R54, 0xffffe000, RZ, 0xc0, !PT ;  /* 0xffffe00036007812 */ /* 0x000fe200078ec0ff */
[----:B------:R-:W-:Y:S01]  /*5ff0*/  FFMA R37, R35, R21, R2 ;  /* 0x0000001523257223 */ /* 0x000fe20000000002 */
[----:B------:R-:W-:Y:S01]  /*6000*/  LOP3.LUT R2, R55, 0xffffe000, RZ, 0xc0, !PT ;  /* 0xffffe00037027812 */ /* 0x000fe200078ec0ff */
[C---:B------:R-:W-:Y:S01]  /*6010*/  FMUL R5, R33.reuse, R9 ;  /* 0x0000000921057220 */ /* 0x040fe20000400000 */
[----:B------:R-:W-:Y:S01]  /*6020*/  F2FP.TF32.F32.PACK_B R36, R36 ;  /* 0x00000024ff24723e */ /* 0x000fe200024050ff */
[C---:B------:R-:W-:Y:S01]  /*6030*/  FMUL R8, R33.reuse, R12 ;  /* 0x0000000c21087220 */ /* 0x040fe20000400000 */
[----:B------:R-:W-:Y:S01]  /*6040*/  F2FP.TF32.F32.PACK_B R37, R37 ;  /* 0x00000025ff25723e */ /* 0x000fe200024050ff */
[C---:B------:R-:W-:Y:S01]  /*6050*/  FMUL R9, R33.reuse, R13 ;  /* 0x0000000d21097220 */ /* 0x040fe20000400000 */
[C---:B------:R-:W-:Y:S01]  /*6060*/  FMUL R12, R33.reuse, R16 ;  /* 0x00000010210c7220 */ /* 0x040fe20000400000 */
[----:B------:R-:W-:Y:S01]  /*6070*/  LOP3.LUT R16, R48, 0xffffe000, RZ, 0xc0, !PT ;  /* 0xffffe00030107812 */ /* 0x000fe200078ec0ff */
[C---:B------:R-:W-:Y:S01]  /*6080*/  FMUL R7, R33.reuse, R7 ;  /* 0x0000000721077220 */ /* 0x040fe20000400000 */
[----:B------:R-:W-:Y:S01]  /*6090*/  FMUL R13, R33, R17 ;  /* 0x00000011210d7220 */ /* 0x000fe20000400000 */
[----:B------:R-:W-:Y:S01]  /*60a0*/  LOP3.LUT R17, R49, 0xffffe000, RZ, 0xc0, !PT ;  /* 0xffffe00031117812 */ /* 0x000fe200078ec0ff */
[----:B------:R-:W-:Y:S01]  /*60b0*/  FFMA R38, R35, R0, R3 ;  /* 0x0000000023267223 */ /* 0x000fe20000000003 */
[----:B------:R-:W-:Y:S01]  /*60c0*/  LOP3.LUT R0, R50, 0xffffe000, RZ, 0xc0, !PT ;  /* 0xffffe00032007812 */ /* 0x000fe200078ec0ff */
[----:B------:R-:W-:Y:S01]  /*60d0*/  FMUL R6, R33, R10 ;  /* 0x0000000a21067220 */ /* 0x000fe20000400000 */
[----:B----4-:R-:W-:Y:S01]  /*60e0*/  LOP3.LUT R3, R41, 0xffffe000, RZ, 0xc0, !PT ;  /* 0xffffe00029037812 */ /* 0x010fe200078ec0ff */
[----:B------:R-:W-:Y:S01]  /*60f0*/  FFMA R39, R35, R2, R7 ;  /* 0x0000000223277223 */ /* 0x000fe20000000007 */
[----:B------:R-:W-:Y:S01]  /*6100*/  LOP3.LUT R2, R51, 0xffffe000, RZ, 0xc0, !PT ;  /* 0xffffe00033027812 */ /* 0x000fe200078ec0ff */
[C---:B------:R-:W-:Y:S01]  /*6110*/  FFMA R4, R35.reuse, R16, R4 ;  /* 0x0000001023047223 */ /* 0x040fe20000000004 */
[----:B------:R-:W-:Y:S01]  /*6120*/  LOP3.LUT R16, R42, 0xffffe000, RZ, 0xc0, !PT ;  /* 0xffffe0002a107812 */ /* 0x000fe200078ec0ff */
[C---:B------:R-:W-:Y:S01]  /*6130*/  FFMA R5, R35.reuse, R17, R5 ;  /* 0x0000001123057223 */ /* 0x040fe20000000005 */
[----:B------:R-:W-:Y:S01]  /*6140*/  F2FP.TF32.F32.PACK_B R38, R38 ;  /* 0x00000026ff26723e */ /* 0x000fe200024050ff */
[----:B------:R-:W-:Y:S01]  /*6150*/  FFMA R6, R35, R0, R6 ;  /* 0x0000000023067223 */ /* 0x000fe20000000006 */
[----:B------:R-:W-:Y:S01]  /*6160*/  LOP3.LUT R0, R40, 0xffffe000, RZ, 0xc0, !PT ;  /* 0xffffe00028007812 */ /* 0x000fe200078ec0ff */
[C---:B------:R-:W-:Y:S01]  /*6170*/  FMUL R11, R33.reuse, R11 ;  /* 0x0000000b210b7220 */ /* 0x040fe20000400000 */
[----:B------:R-:W-:Y:S01]  /*6180*/  F2FP.TF32.F32.PACK_B R39, R39 ;  /* 0x00000027ff27723e */ /* 0x000fe200024050ff */
[----:B------:R-:W-:Y:S01]  /*6190*/  FMUL R10, R33, R14 ;  /* 0x0000000e210a7220 */ /* 0x000fe20000400000 */
[----:B------:R-:W-:Y:S01]  /*61a0*/  F2FP.TF32.F32.PACK_B R4, R4 ;  /* 0x00000004ff04723e */ /* 0x000fe200024050ff */
[----:B------:R-:W-:Y:S01]  /*61b0*/  FFMA R7, R35, R2, R11 ;  /* 0x0000000223077223 */ /* 0x000fe2000000000b */
[----:B------:R-:W-:Y:S01]  /*61c0*/  LOP3.LUT R2, R43, 0xffffe000, RZ, 0xc0, !PT ;  /* 0xffffe0002b027812 */ /* 0x000fe200078ec0ff */
[----:B------:R-:W-:Y:S01]  /*61d0*/  FFMA R8, R35, R0, R8 ;  /* 0x0000000023087223 */ /* 0x000fe20000000008 */
[----:B------:R-:W-:Y:S01]  /*61e0*/  LOP3.LUT R0, R44, 0xffffe000, RZ, 0xc0, !PT ;  /* 0xffffe0002c007812 */ /* 0x000fe200078ec0ff */
[----:B------:R1:W-:Y:S01]  /*61f0*/  STSM.16.M88.4 [R83+0x400], R36 ;  /* 0x0004002453007844 */ /* 0x0003e20000000200 */
[----:B------:R-:W-:Y:S01]  /*6200*/  F2FP.TF32.F32.PACK_B R5, R5 ;  /* 0x00000005ff05723e */ /* 0x000fe200024050ff */
[----:B------:R-:W-:Y:S01]  /*6210*/  FMUL R15, R33, R15 ;  /* 0x0000000f210f7220 */ /* 0x000fe20000400000 */
[----:B------:R-:W-:Y:S01]  /*6220*/  F2FP.TF32.F32.PACK_B R6, R6 ;  /* 0x00000006ff06723e */ /* 0x000fe200024050ff */
[C---:B------:R-:W-:Y:S01]  /*6230*/  FFMA R9, R35.reuse, R3, R9 ;  /* 0x0000000323097223 */ /* 0x040fe20000000009 */
[C---:B------:R-:W-:Y:S01]  /*6240*/  FFMA R10, R35.reuse, R16, R10 ;  /* 0x00000010230a7223 */ /* 0x040fe2000000000a */
[----:B------:R-:W-:Y:S01]  /*6250*/  FFMA R11, R35, R2, R15 ;  /* 0x00000002230b7223 */ /* 0x000fe2000000000f */
[----:B------:R-:W-:Y:S01]  /*6260*/  LOP3.LUT R2, R45, 0xffffe000, RZ, 0xc0, !PT ;  /* 0xffffe0002d027812 */ /* 0x000fe200078ec0ff */
[----:B------:R-:W-:Y:S01]  /*6270*/  FFMA R12, R35, R0, R12 ;  /* 0x00000000230c7223 */ /* 0x000fe2000000000c */
[----:B------:R-:W-:Y:S01]  /*6280*/  LOP3.LUT R3, R46, 0xffffe000, RZ, 0xc0, !PT ;  /* 0xffffe0002e037812 */ /* 0x000fe200078ec0ff */
[----:B------:R-:W-:Y:S01]  /*6290*/  FMUL R14, R33, R18 ;  /* 0x00000012210e7220 */ /* 0x000fe20000400000 */
[----:B------:R-:W-:Y:S01]  /*62a0*/  LOP3.LUT R0, R47, 0xffffe000, RZ, 0xc0, !PT ;  /* 0xffffe0002f007812 */ /* 0x000fe200078ec0ff */
[----:B------:R-:W-:Y:S01]  /*62b0*/  FMUL R19, R33, R19 ;  /* 0x0000001321137220 */ /* 0x000fe20000400000 */
[----:B------:R-:W-:Y:S01]  /*62c0*/  F2FP.TF32.F32.PACK_B R7, R7 ;  /* 0x00000007ff07723e */ /* 0x000fe200024050ff */
[C---:B------:R-:W-:Y:S01]  /*62d0*/  FFMA R13, R35.reuse, R2, R13 ;  /* 0x00000002230d7223 */ /* 0x040fe2000000000d */
[C---:B------:R-:W-:Y:S01]  /*62e0*/  FFMA R14, R35.reuse, R3, R14 ;  /* 0x00000003230e7223 */ /* 0x040fe2000000000e */
[----:B------:R-:W-:Y:S01]  /*62f0*/  FFMA R15, R35, R0, R19 ;  /* 0x00000000230f7223 */ /* 0x000fe20000000013 */
[----:B------:R-:W-:Y:S01]  /*6300*/  F2FP.TF32.F32.PACK_B R8, R8 ;  /* 0x00000008ff08723e */ /* 0x000fe200024050ff */
[----:B------:R1:W-:Y:S01]  /*6310*/  STSM.16.M88.4 [R82+0x400], R4 ;  /* 0x0004000452007844 */ /* 0x0003e20000000200 */
[----:B------:R-:W-:Y:S02]  /*6320*/  F2FP.TF32.F32.PACK_B R9, R9 ;  /* 0x00000009ff09723e */ /* 0x000fe400024050ff */
[----:B------:R-:W-:Y:S02]  /*6330*/  F2FP.TF32.F32.PACK_B R10, R10 ;  /* 0x0000000aff0a723e */ /* 0x000fe400024050ff */
[----:B------:R-:W-:Y:S02]  /*6340*/  F2FP.TF32.F32.PACK_B R11, R11 ;  /* 0x0000000bff0b723e */ /* 0x000fe400024050ff */
[----:B------:R-:W-:Y:S02]  /*6350*/  F2FP.TF32.F32.PACK_B R12, R12 ;  /* 0x0000000cff0c723e */ /* 0x000fe400024050ff */
[----:B------:R-:W-:Y:S01]  /*6360*/  F2FP.TF32.F32.PACK_B R13, R13 ;  /* 0x0000000dff0d723e */ /* 0x000fe200024050ff */
[----:B------:R1:W-:Y:S01]  /*6370*/  STSM.16.M88.4 [R85], R8 ;  /* 0x0000000855007844 */ /* 0x0003e20000000200 */
[----:B------:R-:W-:Y:S02]  /*6380*/  F2FP.TF32.F32.PACK_B R14, R14 ;  /* 0x0000000eff0e723e */ /* 0x000fe400024050ff */
[----:B------:R-:W-:Y:S05]  /*6390*/  F2FP.TF32.F32.PACK_B R15, R15 ;  /* 0x0000000fff0f723e */ /* 0x000fea00024050ff */
[----:B------:R1:W-:Y:S01]  /*63a0*/  STSM.16.M88.4 [R86], R12 ;  /* 0x0000000c56007844 */ /* 0x0003e20000000200 */
[----:B------:R-:W-:Y:S01]  /*63b0*/  @!PT LDS RZ, [RZ] ;  /* 0x00000000fffff984 */ /* 0x000fe20000000800 */
[----:B------:R-:W-:Y:S01]  /*63c0*/  @!PT LDS RZ, [RZ] ;  /* 0x00000000fffff984 */ /* 0x000fe20000000800 */
[----:B------:R-:W-:Y:S01]  /*63d0*/  @!PT LDS RZ, [RZ] ;  /* 0x00000000fffff984 */ /* 0x000fe20000000800 */
[----:B------:R-:W-:Y:S01]  /*63e0*/  @!PT LDS RZ, [RZ] ;  /* 0x00000000fffff984 */ /* 0x000fe20000000800 */
[----:B------:R2:W-:Y:S07]  /*63f0*/  MEMBAR.ALL.CTA ;  /* 0x0000000000007992 */ /* 0x0005ee0000008000 */
[----:B--2---:R-:W2:Y:S02]  /*6400*/  FENCE.VIEW.ASYNC.S ;  /* 0x00000000000073c6 */ /* 0x004ea40000000000 */
[----:B--2---:R-:W-:Y:S06]  /*6410*/  BAR.SYNC.DEFER_BLOCKING 0x1, 0x80 ;  /* 0x0042000000007b1d */ /* 0x004fec0000010000 */
[----:B------:R-:W-:Y:S05]  /*6420*/  @P0 BRA `(.L_x_98) ;  /* 0x0000000000280947 */ /* 0x000fea0003800000 */
[----:B------:R-:W-:Y:S02]  /*6430*/  UIADD3 UR4, UPT, UPT, UR48, 0x400, URZ ;  /* 0x0000040030047890 */ /* 0x000fe4000fffe0ff */
[----:B------:R-:W-:Y:S01]  /*6440*/  UIADD3 UR6, UP0, UPT, UR52, 0x680, URZ ;  /* 0x0000068034067890 */ /* 0x000fe2000ff1e0ff */
[----:B------:R-:W-:Y:S03]  /*6450*/  UMOV UR43, UR36 ;  /* 0x00000024002b7c82 */ /* 0x000fe60008000000 */
[----:B------:R-:W-:Y:S01]  /*6460*/  MOV R70, UR4 ;  /* 0x0000000400467c02 */ /* 0x000fe20008000f00 */
[----:B------:R-:W-:Y:S03]  /*6470*/  UIADD3.X UR7, UPT, UPT, URZ, UR53, URZ, UP0, !UPT ;  /* 0x00000035ff077290 */ /* 0x000fe600087fe4ff */
[----:B------:R-:W-:Y:S11]  /*6480*/  R2UR UR40, R70 ;  /* 0x00000000462872ca */ /* 0x000ff600000e0000 */
[----:B------:R-:W-:Y:S02]  /*6490*/  @!UPT UIADD3 URZ, UPT, UPT, URZ, URZ, URZ ;  /* 0x000000fffffff290 */ /* 0x000fe4000fffe0ff */
[----:B------:R2:W-:Y:S01]  /*64a0*/  UTMASTG.3D [UR40], [UR6] ;  /* 0x00000028060073b5 */ /* 0x0005e20008010000 */
[----:B------:R0:W-:Y:S01]  /*64b0*/  UTMACMDFLUSH ;  /* 0x00000000000079b7 */ /* 0x0001e20000000000 */
[----:B--2---:R-:W-:Y:S04]  /*64c0*/  DEPBAR.LE SB0, 0x1 ;  /* 0x000080400000791a */ /* 0x004fe80000000000 */
.L_x_98:
[----:B------:R-:W-:Y:S05]  /*64d0*/  BSYNC.RECONVERGENT B0 ;  /* 0x0000000000007941 */ /* 0x000fea0003800200 */
.L_x_97:
[----:B------:R-:W-:Y:S01]  /*64e0*/  BAR.SYNC.DEFER_BLOCKING 0x1, 0x80 ;  /* 0x0042000000007b1d */ /* 0x000fe20000010000 */
[----:B------:R-:W-:Y:S01]  /*64f0*/  ISETP.NE.AND P1, PT, R81, RZ, PT ;  /* 0x000000ff5100720c */ /* 0x000fe20003f25270 */
[----:B------:R-:W-:Y:S01]  /*6500*/  UISETP.NE.AND UP0, UPT, UR49, URZ, UPT ;  /* 0x000000ff3100728c */ /* 0x000fe2000bf05270 */
[----:B------:R-:W-:Y:S11]  /*6510*/  LEA R2, R87, UR48, 0x3 ;  /* 0x0000003057027c11 */ /* 0x000ff6000f8e18ff */
[----:B------:R-:W-:Y:S01]  /*6520*/  @P1 SHF.L.U32 R3, R74, 0x1f, RZ ;  /* 0x0000001f4a031819 */ /* 0x000fe200000006ff */
[----:B------:R-:W-:Y:S06]  /*6530*/  BRA.U !UP0, `(.L_x_99) ;  /* 0x0000000108247547 */ /* 0x000fec000b800000 */
[----:B-1----:R-:W-:Y:S01]  /*6540*/  IMAD.U32 R4, RZ, RZ, UR51 ;  /* 0x00000033ff047e24 */ /* 0x002fe2000f8e00ff */
[----:B------:R-:W-:Y:S01]  /*6550*/  MOV R0, UR37 ;  /* 0x0000002500007c02 */ /* 0x000fe20008000f00 */
[----:B------:R-:W-:Y:S03]  /*6560*/  UIADD3 UR51, UPT, UPT, UR51, 0x1, URZ ;  /* 0x0000000133337890 */ /* 0x000fe6000fffe0ff */
[----:B------:R-:W-:Y:S01]  /*6570*/  @P1 LEA R4, R4, UR48, 0x3 ;  /* 0x0000003004041c11 */ /* 0x000fe2000f8e18ff */
[----:B------:R-:W-:Y:S04]  /*6580*/  UISETP.NE.AND UP0, UPT, UR51, 0x4, UPT ;  /* 0x000000043300788c */ /* 0x000fe8000bf05270 */
[----:B------:R-:W-:Y:S01]  /*6590*/  @P1 VIADD R4, R4, 0x50 ;  /* 0x0000005004041836 */ /* 0x000fe20000000000 */
[----:B------:R-:W-:Y:S04]  /*65a0*/  USEL UR51, UR51, URZ, UP0 ;  /* 0x000000ff33337287 */ /* 0x000fe80008000000 */
[----:B------:R-:W-:Y:S04]  /*65b0*/  @P1 PRMT R0, R0, 0x654, R4 ;  /* 0x0000065400001816 */ /* 0x000fe80000000004 */
[----:B------:R2:W-:Y:S04]  /*65c0*/  @P1 SYNCS.ARRIVE.TRANS64.RED.A1T0 RZ, [R0+URZ], RZ ;  /* 0x000000ff00ff19a7 */ /* 0x0005e800081004ff */
.L_x_99:
[----:B------:R-:W3:Y:S01]  /*65d0*/  @P1 SYNCS.PHASECHK.TRANS64.TRYWAIT P0, [R2+URZ+0x30], R3 ;  /* 0x00003003020015a7 */ /* 0x000ee200080011ff */
[----:B------:R-:W-:Y:S01]  /*65e0*/  BSSY B1, `(.L_x_100) ;  /* 0x0000017000017945 */ /* 0x000fe20003800000 */
[----:B---3--:R-:W-:Y:S03]  /*65f0*/  @P1 SEL R89, RZ, 0x1, !P0 ;  /* 0x00000001ff591807 */ /* 0x008fe60004000000 */
[----:B------:R-:W-:Y:S05]  /*6600*/  @!P1 BRA `(.L_x_101) ;  /* 0x0000000000509947 */ /* 0x000fea0003800000 */
[----:B------:R-:W-:Y:S01]  /*6610*/  ISETP.NE.AND P1, PT, R90, RZ, PT ;  /* 0x000000ff5a00720c */ /* 0x000fe20003f25270 */
[----:B------:R-:W-:Y:S01]  /*6620*/  BSSY B0, `(.L_x_102) ;  /* 0x000000a000007945 */ /* 0x000fe20003800000 */
[----:B------:R-:W-:Y:S11]  /*6630*/  ISETP.NE.AND P0, PT, R89, RZ, PT ;  /* 0x000000ff5900720c */ /* 0x000ff60003f05270 */
[----:B-1----:R-:W-:Y:S04]  /*6640*/  @P1 IMAD R5, R87, 0x2000, R88 ;  /* 0x0000200057051824 */ /* 0x002fe800078e0258 */
[----:B------:R-:W-:Y:S05]  /*6650*/  @P1 VIADD R4, R5, UR48 ;  /* 0x0000003005041c36 */ /* 0x000fea0008000000 */
[----:B------:R-:W-:Y:S01]  /*6660*/  @P1 IADD3 R3, PT, PT, R91, R4, RZ ;  /* 0x000000045b031210 */ /* 0x000fe20007ffe0ff */
[----:B------:R-:W-:Y:S01]  /*6670*/  @P1 IMAD.IADD R4, R75, 0x1, R4 ;  /* 0x000000014b041824 */ /* 0x000fe200078e0204 */
[----:B------:R-:W-:Y:S06]  /*6680*/  @P0 BRA `(.L_x_103) ;  /* 0x00000000000c0947 */ /* 0x000fec0003800000 */
[----:B--2---:R-:W-:Y:S04]  /*6690*/  SHF.L.U32 R0, R74, 0x1f, RZ ;  /* 0x0000001f4a007819 */ /* 0x004fe800000006ff */
[----:B------:R-:W1:Y:S02]  /*66a0*/  SYNCS.PHASECHK.TRANS64.TRYWAIT P0, [R2+URZ+0x30], R0 ;  /* 0x00003000020075a7 */ /* 0x000e6400080011ff */
[----:B-1----:R-:W-:Y:S05]  /*66b0*/  @!P0 BRA `(.L_x_104) ;  /* 0x00000028001c8947 */ /* 0x002fea0003800000 */
.L_x_103:
[----:B------:R-:W-:Y:S05]  /*66c0*/  BSYNC B0 ;  /* 0x0000000000007941 */ /* 0x000fea0003800000 */
.L_x_102:
[----:B------:R-:W-:Y:S02]  /*66d0*/  ISETP.NE.AND P0, PT, R90, RZ, PT ;  /* 0x000000ff5a00720c */ /* 0x000fe40003f05270 */
[----:B------:R-:W-:Y:S11]  /*66e0*/  IADD3 R87, PT, PT, R87, 0x1, RZ ;  /* 0x0000000157577810 */ /* 0x000ff60007ffe0ff */
[----:B-12---:R-:W-:Y:S01]  /*66f0*/  @P0 IMAD.IADD R0, R75, 0x1, R3 ;  /* 0x000000014b000824 */ /* 0x006fe200078e0203 */
[----:B------:R-:W-:Y:S05]  /*6700*/  @P0 WARPSYNC.ALL ;  /* 0x0000000000000948 */ /* 0x000fea0003800000 */
[----:B------:R3:W4:Y:S04]  /*6710*/  @P0 LDSM.16.M88.4 R52, [R5+UR48+0x400] ;  /* 0x000400300534083b */ /* 0x0007280008000200 */
[----:B------:R3:W1:Y:S04]  /*6720*/  @P0 LDSM.16.M88.4 R48, [R4+0x400] ;  /* 0x000400000430083b */ /* 0x0006680000000200 */
[----:B------:R3:W2:Y:S04]  /*6730*/  @P0 LDSM.16.M88.4 R40, [R3+0x400] ;  /* 0x000400000328083b */ /* 0x0006a80000000200 */
[----:B------:R3:W1:Y:S02]  /*6740*/  @P0 LDSM.16.M88.4 R44, [R0+0x400] ;  /* 0x00040000002c083b */ /* 0x0006640000000200 */
.L_x_101:
[----:B------:R-:W-:Y:S05]  /*6750*/  BSYNC B1 ;  /* 0x0000000000017941 */ /* 0x000fea0003800000 */
.L_x_100:
[----:B--23--:R-:W-:Y:S05]  /*6760*/  VIADD R0, R34, 0x20 ;  /* 0x0000002022007836 */ /* 0x00cfea0000000000 */
[----:B------:R-:W-:Y:S04]  /*6770*/  SHF.R.U32.HI R0, RZ, 0x15, R0 ;  /* 0x00000015ff007819 */ /* 0x000fe80000011600 */
[----:B------:R-:W-:Y:S11]  /*6780*/  LOP3.LUT P0, RZ, R0, 0x3, R69, 0x48, !PT ;  /* 0x0000000300ff7812 */ /* 0x000ff60007804845 */
[----:B------:R-:W-:Y:S02]  /*6790*/  @!UPT UIADD3 URZ, UPT, UPT, URZ, URZ, URZ ;  /* 0x000000fffffff290 */ /* 0x000fe4000fffe0ff */
[----:B------:R-:W-:Y:S05]  /*67a0*/  @!P0 BRA `(.L_x_105) ;  /* 0x0000000000408947 */ /* 0x000fea0003800000 */
[----:B------:R-:W2:Y:S01]  /*67b0*/  LDCU.64 UR8, c[0x4][0x70] ;  /* 0x01000e00ff0877ac */ /* 0x000ea20008000a00 */
[----:B------:R-:W-:Y:S01]  /*67c0*/  MOV R3, 0x0 ;  /* 0x0000000000037802 */ /* 0x000fe20000000f00 */
[----:B-1----:R-:W-:Y:S02]  /*67d0*/  HFMA2 R12, -RZ, RZ, 0, 5.9604644775390625e-08 ;  /* 0x00000001ff0c7431 */ /* 0x002fe400000001ff */
[----:B------:R-:W-:Y:S02]  /*67e0*/  IMAD.MOV.U32 R8, RZ, RZ, 0x192 ;  /* 0x00000192ff087424 */ /* 0x000fe400078e00ff */
[----:B------:R-:W-:Y:S01]  /*67f0*/  IMAD.MOV.U32 R13, RZ, RZ, RZ ;  /* 0x000000ffff0d7224 */ /* 0x000fe200078e00ff */
[----:B------:R-:W1:Y:S01]  /*6800*/  LDCU.64 UR6, c[0x4][0x78] ;  /* 0x01000f00ff0677ac */ /* 0x000e620008000a00 */
[----:B------:R-:W3:Y:S01]  /*6810*/  LDC.64 R2, c[0x4][R3] ;  /* 0x0100000003027b82 */ /* 0x000ee20000000a00 */
[----:B------:R-:W5:Y:S01]  /*6820*/  LDCU.64 UR4, c[0x4][0x10] ;  /* 0x01000200ff0477ac */ /* 0x000f620008000a00 */
[----:B--2---:R-:W-:Y:S01]  /*6830*/  MOV R5, UR9 ;  /* 0x0000000900057c02 */ /* 0x004fe20008000f00 */
[----:B------:R-:W-:Y:S01]  /*6840*/  IMAD.U32 R4, RZ, RZ, UR8 ;  /* 0x00000008ff047e24 */ /* 0x000fe2000f8e00ff */
[----:B-1----:R-:W-:Y:S01]  /*6850*/  MOV R7, UR7 ;  /* 0x0000000700077c02 */ /* 0x002fe20008000f00 */
[----:B------:R-:W-:Y:S01]  /*6860*/  IMAD.U32 R6, RZ, RZ, UR6 ;  /* 0x00000006ff067e24 */ /* 0x000fe2000f8e00ff */
[----:B-----5:R-:W-:Y:S01]  /*6870*/  MOV R11, UR5 ;  /* 0x00000005000b7c02 */ /* 0x020fe20008000f00 */
[----:B------:R-:W-:Y:S02]  /*6880*/  IMAD.U32 R10, RZ, RZ, UR4 ;  /* 0x00000004ff0a7e24 */ /* 0x000fe4000f8e00ff */
[----:B------:R-:W-:Y:S07]  /*6890*/  LEPC R20, `(.L_x_105) ;  /* 0x000000001014794e */ /* 0x000fee0000000000 */
[----:B---34-:R-:W-:Y:S05]  /*68a0*/  CALL.ABS.NOINC R2 ;  /* 0x0000000002007343 */ /* 0x018fea0003c00000 */
.L_x_105:
[----:B------:R-:W-:Y:S01]  /*68b0*/  ISETP.NE.AND P6, PT, R81, RZ, PT ;  /* 0x000000ff5100720c */ /* 0x000fe20003fc5270 */
[----:B------:R-:W-:Y:S05]  /*68c0*/  WARPSYNC.ALL ;  /* 0x0000000000007948 */ /* 0x000fea0003800000 */
[----:B------:R-:W-:Y:S01]  /*68d0*/  R2UR UR4, R34 ;  /* 0x00000000220472ca */ /* 0x000fe200000e0000 */
[----:B------:R-:W-:Y:S01]  /*68e0*/  IMAD.U32 R0, RZ, RZ, UR51 ;  /* 0x00000033ff007e24 */ /* 0x000fe2000f8e00ff */
[----:B----4-:R-:W-:Y:S01]  /*68f0*/  LOP3.LUT R20, R52, 0xffffe000, RZ, 0xc0, !PT ;  /* 0xffffe00034147812 */ /* 0x010fe200078ec0ff */
[----:B------:R-:W-:Y:S01]  /*6900*/  IMAD.U32 R21, RZ, RZ, UR37 ;  /* 0x00000025ff157e24 */ /* 0x000fe2000f8e00ff */
[----:B------:R-:W-:Y:S01]  /*6910*/  ISETP.NE.AND P0, PT, R77, RZ, PT ;  /* 0x000000ff4d00720c */ /* 0x000fe20003f05270 */
[----:B------:R-:W-:Y:S02]  /*6920*/  BSSY.RECONVERGENT B0, `(.L_x_106) ;  /* 0x000005b000007945 */ /* 0x000fe40003800200 */
[----:B------:R-:W-:Y:S05]  /*6930*/  @P6 LEA R0, R0, UR48, 0x3 ;  /* 0x0000003000006c11 */ /* 0x000fea000f8e18ff */
[----:B------:R-:W-:Y:S01]  /*6940*/  @P6 VIADD R0, R0, 0x50 ;  /* 0x0000005000006836 */ /* 0x000fe20000000000 */
[----:B-1----:R-:W1:Y:S04]  /*6950*/  LDTM.16dp128bit.x8 R4, tmem[UR4+0x20] ;  /* 0x00002004000479ee */ /* 0x002e680008180000 */
[----:B------:R-:W-:Y:S01]  /*6960*/  @P6 PRMT R21, R21, 0x654, R0 ;  /* 0x0000065415156816 */ /* 0x000fe20000000000 */
[C---:B-1----:R-:W-:Y:S01]  /*6970*/  FMUL R0, R33.reuse, R4 ;  /* 0x0000000421007220 */ /* 0x042fe20000400000 */
[C---:B------:R-:W-:Y:S01]  /*6980*/  FMUL R4, R33.reuse, R8 ;  /* 0x0000000821047220 */ /* 0x040fe20000400000 */
[C---:B------:R-:W-:Y:S01]  /*6990*/  FMUL R8, R33.reuse, R12 ;  /* 0x0000000c21087220 */ /* 0x040fe20000400000 */
[----:B------:R-:W-:Y:S01]  /*69a0*/  FMUL R12, R33, R16 ;  /* 0x00000010210c7220 */ /* 0x000fe20000400000 */
[----:B------:R-:W-:Y:S01]  /*69b0*/  LOP3.LUT R16, R53, 0xffffe000, RZ, 0xc0, !PT ;  /* 0xffffe00035107812 */ /* 0x000fe200078ec0ff */
[C---:B------:R-:W-:Y:S01]  /*69c0*/  FMUL R2, R33.reuse, R5 ;  /* 0x0000000521027220 */ /* 0x040fe20000400000 */
[C---:B------:R-:W-:Y:S01]  /*69d0*/  FMUL R3, R33.reuse, R6 ;  /* 0x0000000621037220 */ /* 0x040fe20000400000 */
[----:B------:R-:W-:Y:S01]  /*69e0*/  FMUL R5, R33, R9 ;  /* 0x0000000921057220 */ /* 0x000fe20000400000 */
[----:B------:R-:W-:Y:S01]  /*69f0*/  FFMA R36, R35, R20, R0 ;  /* 0x0000001423247223 */ /* 0x000fe20000000000 */
[----:B------:R-:W-:Y:S01]  /*6a00*/  LOP3.LUT R0, R54, 0xffffe000, RZ, 0xc0, !PT ;  /* 0xffffe00036007812 */ /* 0x000fe200078ec0ff */
[C---:B------:R-:W-:Y:S01]  /*6a10*/  FMUL R6, R33.reuse, R10 ;  /* 0x0000000a21067220 */ /* 0x040fe20000400000 */
[C---:B------:R-:W-:Y:S01]  /*6a20*/  FMUL R9, R33.reuse, R13 ;  /* 0x0000000d21097220 */ /* 0x040fe20000400000 */
[C---:B------:R-:W-:Y:S01]  /*6a30*/  FMUL R10, R33.reuse, R14 ;  /* 0x0000000e210a7220 */ /* 0x040fe20000400000 */
[----:B------:R-:W-:Y:S01]  /*6a40*/  F2FP.TF32.F32.PACK_B R36, R36 ;  /* 0x00000024ff24723e */ /* 0x000fe200024050ff */
[----:B------:R-:W-:Y:S01]  /*6a50*/  FMUL R13, R33, R17 ;  /* 0x00000011210d7220 */ /* 0x000fe20000400000 */
[----:B------:R-:W-:Y:S01]  /*6a60*/  LOP3.LUT R17, R55, 0xffffe000, RZ, 0xc0, !PT ;  /* 0xffffe00037117812 */ /* 0x000fe200078ec0ff */
[----:B------:R-:W-:Y:S01]  /*6a70*/  FMUL R14, R33, R18 ;  /* 0x00000012210e7220 */ /* 0x000fe20000400000 */
[----:B------:R-:W-:Y:S01]  /*6a80*/  LOP3.LUT R18, R48, 0xffffe000, RZ, 0xc0, !PT ;  /* 0xffffe00030127812 */ /* 0x000fe200078ec0ff */
[----:B------:R-:W-:Y:S01]  /*6a90*/  FFMA R37, R35, R16, R2 ;  /* 0x0000001023257223 */ /* 0x000fe20000000002 */
[----:B------:R-:W-:Y:S01]  /*6aa0*/  LOP3.LUT R2, R49, 0xffffe000, RZ, 0xc0, !PT ;  /* 0xffffe00031027812 */ /* 0x000fe200078ec0ff */
[----:B------:R-:W-:Y:S01]  /*6ab0*/  FMUL R7, R33, R7 ;  /* 0x0000000721077220 */ /* 0x000fe20000400000 */
[----:B------:R-:W-:Y:S01]  /*6ac0*/  LOP3.LUT R16, R41, 0xffffe000, RZ, 0xc0, !PT ;  /* 0xffffe00029107812 */ /* 0x000fe200078ec0ff */
[C---:B------:R-:W-:Y:S01]  /*6ad0*/  FFMA R38, R35.reuse, R0, R3 ;  /* 0x0000000023267223 */ /* 0x040fe20000000003 */
[----:B------:R-:W-:Y:S01]  /*6ae0*/  LOP3.LUT R0, R50, 0xffffe000, RZ, 0xc0, !PT ;  /* 0xffffe00032007812 */ /* 0x000fe200078ec0ff */
[C---:B------:R-:W-:Y:S01]  /*6af0*/  FFMA R39, R35.reuse, R17, R7 ;  /* 0x0000001123277223 */ /* 0x040fe20000000007 */
[----:B------:R-:W-:Y:S01]  /*6b00*/  LOP3.LUT R3, R40, 0xffffe000, RZ, 0xc0, !PT ;  /* 0xffffe00028037812 */ /* 0x000fe200078ec0ff */
[C---:B------:R-:W-:Y:S01]  /*6b10*/  FFMA R4, R35.reuse, R18, R4 ;  /* 0x0000001223047223 */ /* 0x040fe20000000004 */
[----:B------:R-:W-:Y:S01]  /*6b20*/  F2FP.TF32.F32.PACK_B R37, R37 ;  /* 0x00000025ff25723e */ /* 0x000fe200024050ff */
[----:B------:R-:W-:Y:S01]  /*6b30*/  FFMA R5, R35, R2, R5 ;  /* 0x0000000223057223 */ /* 0x000fe20000000005 */
[----:B------:R-:W-:Y:S01]  /*6b40*/  LOP3.LUT R2, R51, 0xffffe000, RZ, 0xc0, !PT ;  /* 0xffffe00033027812 */ /* 0x000fe200078ec0ff */
[----:B------:R-:W-:Y:S01]  /*6b50*/  FMUL R11, R33, R11 ;  /* 0x0000000b210b7220 */ /* 0x000fe20000400000 */
[----:B------:R-:W-:Y:S01]  /*6b60*/  F2FP.TF32.F32.PACK_B R38, R38 ;  /* 0x00000026ff26723e */ /* 0x000fe200024050ff */
[C---:B------:R-:W-:Y:S01]  /*6b70*/  FFMA R6, R35.reuse, R0, R6 ;  /* 0x0000000023067223 */ /* 0x040fe20000000006 */
[----:B------:R-:W-:Y:S01]  /*6b80*/  LOP3.LUT R0, R42, 0xffffe000, RZ, 0xc0, !PT ;  /* 0xffffe0002a007812 */ /* 0x000fe200078ec0ff */
[----:B------:R-:W-:Y:S01]  /*6b90*/  FFMA R7, R35, R2, R11 ;  /* 0x0000000223077223 */ /* 0x000fe2000000000b */
[----:B------:R-:W-:Y:S01]  /*6ba0*/  LOP3.LUT R2, R43, 0xffffe000, RZ, 0xc0, !PT ;  /* 0xffffe0002b027812 */ /* 0x000fe200078ec0ff */
[----:B------:R-:W-:Y:S01]  /*6bb0*/  FFMA R8, R35, R3, R8 ;  /* 0x0000000323087223 */ /* 0x000fe20000000008 */
[----:B------:R-:W-:Y:S01]  /*6bc0*/  LOP3.LUT R3, R45, 0xffffe000, RZ, 0xc0, !PT ;  /* 0xffffe0002d037812 */ /* 0x000fe200078ec0ff */
[----:B------:R-:W-:Y:S01]  /*6bd0*/  FFMA R9, R35, R16, R9 ;  /* 0x0000001023097223 */ /* 0x000fe20000000009 */
[----:B------:R-:W-:Y:S01]  /*6be0*/  F2FP.TF32.F32.PACK_B R39, R39 ;  /* 0x00000027ff27723e */ /* 0x000fe200024050ff */
[----:B------:R-:W-:Y:S01]  /*6bf0*/  FMUL R15, R33, R15 ;  /* 0x0000000f210f7220 */ /* 0x000fe20000400000 */
[----:B------:R-:W-:Y:S01]  /*6c00*/  LOP3.LUT R16, R46, 0xffffe000, RZ, 0xc0, !PT ;  /* 0xffffe0002e107812 */ /* 0x000fe200078ec0ff */
[C---:B------:R-:W-:Y:S01]  /*6c10*/  FFMA R10, R35.reuse, R0, R10 ;  /* 0x00000000230a7223 */ /* 0x040fe2000000000a */
        /* <DEDUP_REMOVED lines=8> */
[----:B------:R-:W-:Y:S01]  /*6ca0*/  F2FP.TF32.F32.PACK_B R6, R6 ;  /* 0x00000006ff06723e */ /* 0x000fe200024050ff */
[C---:B------:R-:W-:Y:S01]  /*6cb0*/  FFMA R13, R35.reuse, R3, R13 ;  /* 0x00000003230d7223 */ /* 0x040fe2000000000d */
[----:B------:R-:W-:Y:S01]  /*6cc0*/  F2FP.TF32.F32.PACK_B R7, R7 ;  /* 0x00000007ff07723e */ /* 0x000fe200024050ff */
[C---:B------:R-:W-:Y:S01]  /*6cd0*/  FFMA R14, R35.reuse, R16, R14 ;  /* 0x00000010230e7223 */ /* 0x040fe2000000000e */
[----:B------:R-:W-:Y:S01]  /*6ce0*/  FFMA R15, R35, R2, R19 ;  /* 0x00000002230f7223 */ /* 0x000fe20000000013 */
[----:B------:R-:W-:Y:S02]  /*6cf0*/  F2FP.TF32.F32.PACK_B R8, R8 ;  /* 0x00000008ff08723e */ /* 0x000fe400024050ff */
[----:B------:R1:W-:Y:S01]  /*6d00*/  STSM.16.M88.4 [R82+0x2400], R4 ;  /* 0x0024000452007844 */ /* 0x0003e20000000200 */
[----:B------:R-:W-:Y:S02]  /*6d10*/  F2FP.TF32.F32.PACK_B R9, R9 ;  /* 0x00000009ff09723e */ /* 0x000fe400024050ff */
[----:B------:R-:W-:Y:S02]  /*6d20*/  F2FP.TF32.F32.PACK_B R10, R10 ;  /* 0x0000000aff0a723e */ /* 0x000fe400024050ff */
[----:B------:R-:W-:Y:S02]  /*6d30*/  F2FP.TF32.F32.PACK_B R11, R11 ;  /* 0x0000000bff0b723e */ /* 0x000fe400024050ff */
[----:B------:R-:W-:Y:S02]  /*6d40*/  F2FP.TF32.F32.PACK_B R12, R12 ;  /* 0x0000000cff0c723e */ /* 0x000fe400024050ff */
[----:B------:R-:W-:Y:S01]  /*6d50*/  F2FP.TF32.F32.PACK_B R13, R13 ;  /* 0x0000000dff0d723e */ /* 0x000fe200024050ff */
[----:B------:R1:W-:Y:S01]  /*6d60*/  STSM.16.M88.4 [R85+0x2000], R8 ;  /* 0x0020000855007844 */ /* 0x0003e20000000200 */
[----:B------:R-:W-:Y:S02]  /*6d70*/  F2FP.TF32.F32.PACK_B R14, R14 ;  /* 0x0000000eff0e723e */ /* 0x000fe400024050ff */
[----:B------:R-:W-:Y:S02]  /*6d80*/  F2FP.TF32.F32.PACK_B R15, R15 ;  /* 0x0000000fff0f723e */ /* 0x000fe400024050ff */
[----:B------:R-:W-:Y:S02]  /*6d90*/  LEA R0, R87, UR48, 0x3 ;  /* 0x0000003057007c11 */ /* 0x000fe4000f8e18ff */
[----:B------:R-:W-:Y:S01]  /*6da0*/  @P6 SHF.L.U32 R2, R74, 0x1f, RZ ;  /* 0x0000001f4a026819 */ /* 0x000fe200000006ff */
[----:B------:R1:W-:Y:S01]  /*6db0*/  STSM.16.M88.4 [R86+0x2000], R12 ;  /* 0x0020000c56007844 */ /* 0x0003e20000000200 */
        /* <DEDUP_REMOVED lines=8> */
[----:B------:R-:W-:Y:S02]  /*6e40*/  UIADD3 UR8, UP0, UPT, UR52, 0x680, URZ ;  /* 0x0000068034087890 */ /* 0x000fe4000ff1e0ff */
[----:B------:R-:W-:Y:S02]  /*6e50*/  UIADD3 UR5, UPT, UPT, UR41, 0x20, URZ ;  /* 0x0000002029057890 */ /* 0x000fe4000fffe0ff */
[----:B------:R-:W-:Y:S02]  /*6e60*/  UIADD3 UR4, UPT, UPT, UR48, 0x2400, URZ ;  /* 0x0000240030047890 */ /* 0x000fe4000fffe0ff */
[----:B------:R-:W-:Y:S01]  /*6e70*/  UIADD3.X UR9, UPT, UPT, URZ, UR53, URZ, UP0, !UPT ;  /* 0x00000035ff097290 */ /* 0x000fe200087fe4ff */
[----:B------:R-:W-:Y:S01]  /*6e80*/  UMOV UR6, UR42 ;  /* 0x0000002a00067c82 */ /* 0x000fe20008000000 */
[----:B------:R-:W-:Y:S07]  /*6e90*/  UMOV UR7, UR36 ;  /* 0x0000002400077c82 */ /* 0x000fee0008000000 */
[----:B------:R2:W-:Y:S01]  /*6ea0*/  UTMASTG.3D [UR4], [UR8] ;  /* 0x00000004080073b5 */ /* 0x0005e20008010000 */
[----:B------:R0:W-:Y:S01]  /*6eb0*/  UTMACMDFLUSH ;  /* 0x00000000000079b7 */ /* 0x0001e20000000000 */
[----:B--2---:R-:W-:Y:S04]  /*6ec0*/  DEPBAR.LE SB0, 0x1 ;  /* 0x000080400000791a */ /* 0x004fe80000000000 */
.L_x_107:
[----:B------:R-:W-:Y:S05]  /*6ed0*/  BSYNC.RECONVERGENT B0 ;  /* 0x0000000000007941 */ /* 0x000fea0003800200 */
.L_x_106:
[----:B------:R-:W-:Y:S01]  /*6ee0*/  BAR.SYNC.DEFER_BLOCKING 0x1, 0x80 ;  /* 0x0042000000007b1d */ /* 0x000fe20000010000 */
[----:B------:R-:W-:Y:S04]  /*6ef0*/  UIADD3 UR40, UPT, UPT, UR51, 0x1, URZ ;  /* 0x0000000133287890 */ /* 0x000fe8000fffe0ff */
[----:B------:R-:W-:Y:S04]  /*6f00*/  UISETP.NE.AND UP0, UPT, UR40, 0x4, UPT ;  /* 0x000000042800788c */ /* 0x000fe8000bf05270 */
[----:B------:R-:W-:Y:S01]  /*6f10*/  USEL UR40, UR40, URZ, UP0 ;  /* 0x000000ff28287287 */ /* 0x000fe20008000000 */
[----:B------:R2:W-:Y:S01]  /*6f20*/  @P6 SYNCS.ARRIVE.TRANS64.RED.A1T0 RZ, [R21+URZ], RZ ;  /* 0x000000ff15ff69a7 */ /* 0x0005e200081004ff */
[----:B------:R-:W-:Y:S01]  /*6f30*/  BSSY B1, `(.L_x_108) ;  /* 0x0000018000017945 */ /* 0x000fe20003800000 */
[----:B------:R-:W3:Y:S02]  /*6f40*/  @P6 SYNCS.PHASECHK.TRANS64.TRYWAIT P0, [R0+URZ+0x30], R2 ;  /* 0x00003002000065a7 */ /* 0x000ee400080011ff */
[----:B---3--:R-:W-:Y:S01]  /*6f50*/  @P6 SEL R89, RZ, 0x1, !P0 ;  /* 0x00000001ff596807 */ /* 0x008fe20004000000 */
[----:B--2---:R-:W-:Y:S06]  /*6f60*/  @!P6 BRA `(.L_x_109) ;  /* 0x000000000050e947 */ /* 0x004fec0003800000 */
        /* <DEDUP_REMOVED lines=8> */
[----:B------:R-:W-:Y:S04]  /*6ff0*/  SHF.L.U32 R5, R74, 0x1f, RZ ;  /* 0x0000001f4a057819 */ /* 0x000fe800000006ff */
[----:B------:R-:W1:Y:S02]  /*7000*/  SYNCS.PHASECHK.TRANS64.TRYWAIT P0, [R0+URZ+0x30], R5 ;  /* 0x00003005000075a7 */ /* 0x000e6400080011ff */
[----:B-1----:R-:W-:Y:S05]  /*7010*/  @!P0 BRA `(.L_x_112) ;  /* 0x0000001c00d88947 */ /* 0x002fea0003800000 */
.L_x_111:
[----:B------:R-:W-:Y:S05]  /*7020*/  BSYNC B0 ;  /* 0x0000000000007941 */ /* 0x000fea0003800000 */
.L_x_110:
[----:B------:R-:W-:Y:S02]  /*7030*/  ISETP.NE.AND P0, PT, R90, RZ, PT ;  /* 0x000000ff5a00720c */ /* 0x000fe40003f05270 */
[----:B------:R-:W-:Y:S11]  /*7040*/  IADD3 R87, PT, PT, R87, 0x1, RZ ;  /* 0x0000000157577810 */ /* 0x000ff60007ffe0ff */
[----:B-1----:R-:W-:Y:S01]  /*7050*/  @P0 IMAD.IADD R0, R75, 0x1, R2 ;  /* 0x000000014b000824 */ /* 0x002fe200078e0202 */
[----:B------:R-:W-:Y:S05]  /*7060*/  @P0 WARPSYNC.ALL ;  /* 0x0000000000000948 */ /* 0x000fea0003800000 */
[----:B------:R2:W3:Y:S04]  /*7070*/  @P0 LDSM.16.M88.4 R52, [R4+UR48+0x400] ;  /* 0x000400300434083b */ /* 0x0004e80008000200 */
[----:B------:R2:W4:Y:S04]  /*7080*/  @P0 LDSM.16.M88.4 R48, [R3+0x400] ;  /* 0x000400000330083b */ /* 0x0005280000000200 */
[----:B------:R2:W1:Y:S04]  /*7090*/  @P0 LDSM.16.M88.4 R40, [R2+0x400] ;  /* 0x000400000228083b */ /* 0x0004680000000200 */
[----:B------:R2:W1:Y:S02]  /*70a0*/  @P0 LDSM.16.M88.4 R44, [R0+0x400] ;  /* 0x00040000002c083b */ /* 0x0004640000000200 */
.L_x_109:
[----:B------:R-:W-:Y:S05]  /*70b0*/  BSYNC B1 ;  /* 0x0000000000017941 */ /* 0x000fea0003800000 */
.L_x_108:
[----:B--2---:R-:W-:Y:S05]  /*70c0*/  VIADD R0, R34, 0x40 ;  /* 0x0000004022007836 */ /* 0x004fea0000000000 */
        /* <DEDUP_REMOVED lines=20> */
.L_x_113:
[----:B------:R-:W-:Y:S01]  /*7210*/  ISETP.NE.AND P6, PT, R81, RZ, PT ;  /* 0x000000ff5100720c */ /* 0x000fe20003fc5270 */
[----:B------:R-:W-:Y:S05]  /*7220*/  WARPSYNC.ALL ;  /* 0x0000000000007948 */ /* 0x000fea0003800000 */
[----:B------:R-:W-:Y:S01]  /*7230*/  R2UR UR4, R34 ;  /* 0x00000000220472ca */ /* 0x000fe200000e0000 */
[----:B------:R-:W-:Y:S01]  /*7240*/  IMAD.U32 R0, RZ, RZ, UR40 ;  /* 0x00000028ff007e24 */ /* 0x000fe2000f8e00ff */
[----:B---3--:R-:W-:Y:S01]  /*7250*/  LOP3.LUT R20, R52, 0xffffe000, RZ, 0xc0, !PT ;  /* 0xffffe00034147812 */ /* 0x008fe200078ec0ff */
        /* <DEDUP_REMOVED lines=24> */
[----:B----4-:R-:W-:Y:S01]  /*73e0*/  LOP3.LUT R18, R48, 0xffffe000, RZ, 0xc0, !PT ;  /* 0xffffe00030127812 */ /* 0x010fe200078ec0ff */
        /* <DEDUP_REMOVED lines=68> */
.L_x_115:
[----:B------:R-:W-:Y:S05]  /*7830*/  BSYNC.RECONVERGENT B0 ;  /* 0x0000000000007941 */ /* 0x000fea0003800200 */
.L_x_114:
        /* <DEDUP_REMOVED lines=12> */
[----:B------:R-:W-:Y:S04]  /*7900*/  @P1 IMAD R87, R87, 0x2000, R88 ;  /* 0x0000200057571824 */ /* 0x000fe800078e0258 */
[----:B------:R-:W-:Y:S05]  /*7910*/  @P1 VIADD R3, R87, UR48 ;  /* 0x0000003057031c36 */ /* 0x000fea0008000000 */
[----:B------:R-:W-:Y:S01]  /*7920*/  @P1 IADD3 R91, PT, PT, R91, R3, RZ ;  /* 0x000000035b5b1210 */ /* 0x000fe20007ffe0ff */
[----:B------:R-:W-:Y:S01]  /*7930*/  @P1 IMAD.IADD R3, R75, 0x1, R3 ;  /* 0x000000014b031824 */ /* 0x000fe200078e0203 */
[----:B------:R-:W-:Y:S06]  /*7940*/  @P0 BRA `(.L_x_119) ;  /* 0x00000000000c0947 */ /* 0x000fec0003800000 */
[----:B------:R-:W-:Y:S04]  /*7950*/  SHF.L.U32 R0, R74, 0x1f, RZ ;  /* 0x0000001f4a007819 */ /* 0x000fe800000006ff */
[----:B------:R-:W2:Y:S02]  /*7960*/  SYNCS.PHASECHK.TRANS64.TRYWAIT P0, [R2+URZ+0x30], R0 ;  /* 0x00003000020075a7 */ /* 0x000ea400080011ff */
[----:B--2---:R-:W-:Y:S05]  /*7970*/  @!P0 BRA `(.L_x_120) ;  /* 0x0000001400948947 */ /* 0x004fea0003800000 */
.L_x_119:
[----:B------:R-:W-:Y:S05]  /*7980*/  BSYNC B0 ;  /* 0x0000000000007941 */ /* 0x000fea0003800000 */
.L_x_118:
[----:B------:R-:W-:Y:S11]  /*7990*/  ISETP.NE.AND P0, PT, R90, RZ, PT ;  /* 0x000000ff5a00720c */ /* 0x000ff60003f05270 */
[----:B------:R-:W-:Y:S02]  /*79a0*/  @!UPT UIADD3 URZ, UPT, UPT, URZ, URZ, URZ ;  /* 0x000000fffffff290 */ /* 0x000fe4000fffe0ff */
[----:B--2---:R-:W-:Y:S01]  /*79b0*/  @P0 IADD3 R0, PT, PT, R75, R91, RZ ;  /* 0x0000005b4b000210 */ /* 0x004fe20007ffe0ff */
[----:B------:R-:W-:Y:S05]  /*79c0*/  @P0 WARPSYNC.ALL ;  /* 0x0000000000000948 */ /* 0x000fea0003800000 */
[----:B------:R2:W3:Y:S04]  /*79d0*/  @P0 LDSM.16.M88.4 R52, [R87+UR48+0x400] ;  /* 0x000400305734083b */ /* 0x0004e80008000200 */
[----:B------:R2:W4:Y:S04]  /*79e0*/  @P0 LDSM.16.M88.4 R48, [R3+0x400] ;  /* 0x000400000330083b */ /* 0x0005280000000200 */
[----:B------:R2:W1:Y:S04]  /*79f0*/  @P0 LDSM.16.M88.4 R40, [R91+0x400] ;  /* 0x000400005b28083b */ /* 0x0004680000000200 */
[----:B------:R2:W1:Y:S02]  /*7a00*/  @P0 LDSM.16.M88.4 R44, [R0+0x400] ;  /* 0x00040000002c083b */ /* 0x0004640000000200 */
.L_x_117:
[----:B------:R-:W-:Y:S05]  /*7a10*/  BSYNC B1 ;  /* 0x0000000000017941 */ /* 0x000fea0003800000 */
.L_x_116:
        /* <DEDUP_REMOVED lines=21> */
.L_x_121:
[----:B------:R-:W-:Y:S01]  /*7b70*/  ISETP.NE.AND P0, PT, R77, RZ, PT ;  /* 0x000000ff4d00720c */ /* 0x000fe20003f05270 */
[----:B------:R-:W-:Y:S05]  /*7b80*/  WARPSYNC.ALL ;  /* 0x0000000000007948 */ /* 0x000fea0003800000 */
[----:B------:R-:W-:Y:S01]  /*7b90*/  R2UR UR4, R34 ;  /* 0x00000000220472ca */ /* 0x000fe200000e0000 */
[----:B------:R-:W-:Y:S01]  /*7ba0*/  BSSY.RECONVERGENT B0, `(.L_x_122) ;  /* 0x000005c000007945 */ /* 0x000fe20003800200 */
[----:B------:R-:W-:Y:S02]  /*7bb0*/  R2UR UR5, R84 ;  /* 0x00000000540572ca */ /* 0x000fe400000e0000 */
[----:B---3--:R-:W-:Y:S02]  /*7bc0*/  LOP3.LUT R0, R52, 0xffffe000, RZ, 0xc0, !PT ;  /* 0xffffe00034007812 */ /* 0x008fe400078ec0ff */
[----:B------:R-:W-:Y:S02]  /*7bd0*/  LOP3.LUT R2, R53, 0xffffe000, RZ, 0xc0, !PT ;  /* 0xffffe00035027812 */ /* 0x000fe400078ec0ff */
[----:B------:R-:W-:Y:S02]  /*7be0*/  LOP3.LUT R3, R54, 0xffffe000, RZ, 0xc0, !PT ;  /* 0xffffe00036037812 */ /* 0x000fe400078ec0ff */
[----:B------:R-:W-:Y:S02]  /*7bf0*/  LOP3.LUT R20, R55, 0xffffe000, RZ, 0xc0, !PT ;  /* 0xffffe00037147812 */ /* 0x000fe400078ec0ff */
[----:B----4-:R-:W-:Y:S01]  /*7c00*/  LOP3.LUT R21, R48, 0xffffe000, RZ, 0xc0, !PT ;  /* 0xffffe00030157812 */ /* 0x010fe200078ec0ff */
[----:B-1----:R-:W1:Y:S01]  /*7c10*/  LDTM.16dp128bit.x8 R4, tmem[UR4+0x60] ;  /* 0x00006004000479ee */ /* 0x002e620008180000 */
[----:B------:R-:W-:Y:S01]  /*7c20*/  LOP3.LUT R34, R49, 0xffffe000, RZ, 0xc0, !PT ;  /* 0xffffe00031227812 */ /* 0x000fe200078ec0ff */
[----:B------:R-:W-:Y:S01]  /*7c30*/  UIADD3 UR5, UPT, UPT, UR5, 0xc0, URZ ;  /* 0x000000c005057890 */ /* 0x000fe2000fffe0ff */
[----:B------:R-:W-:Y:S01]  /*7c40*/  LOP3.LUT R36, R50, 0xffffe000, RZ, 0xc0, !PT ;  /* 0xffffe00032247812 */ /* 0x000fe200078ec0ff */
[----:B------:R-:W-:Y:S01]  /*7c50*/  NOP ;  /* 0x0000000000007918 */ /* 0x000fe20000000000 */
[----:B------:R-:W-:Y:S01]  /*7c60*/  LOP3.LUT R37, R51, 0xffffe000, RZ, 0xc0, !PT ;  /* 0xffffe00033257812 */ /* 0x000fe200078ec0ff */
[----:B------:R-:W-:Y:S01]  /*7c70*/  UPRMT UR5, UR37, 0x654, UR5 ;  /* 0x0000065425057896 */ /* 0x000fe20008000005 */
[----:B------:R-:W-:Y:S02]  /*7c80*/  LOP3.LUT R38, R40, 0xffffe000, RZ, 0xc0, !PT ;  /* 0xffffe00028267812 */ /* 0x000fe400078ec0ff */
[----:B------:R-:W-:Y:S02]  /*7c90*/  LOP3.LUT R39, R41, 0xffffe000, RZ, 0xc0, !PT ;  /* 0xffffe00029277812 */ /* 0x000fe400078ec0ff */
[----:B------:R-:W-:Y:S02]  /*7ca0*/  LOP3.LUT R40, R42, 0xffffe000, RZ, 0xc0, !PT ;  /* 0xffffe0002a287812 */ /* 0x000fe400078ec0ff */
[----:B------:R-:W-:Y:S02]  /*7cb0*/  LOP3.LUT R41, R43, 0xffffe000, RZ, 0xc0, !PT ;  /* 0xffffe0002b297812 */ /* 0x000fe400078ec0ff */
[----:B------:R-:W-:Y:S01]  /*7cc0*/  LOP3.LUT R42, R44, 0xffffe000, RZ, 0xc0, !PT ;  /* 0xffffe0002c2a7812 */ /* 0x000fe200078ec0ff */
[----:B-1----:R-:W-:Y:S01]  /*7cd0*/  SYNCS.ARRIVE.TRANS64.RED.A1T0 RZ, [UR5], RZ ;  /* 0x000000ffffff79a7 */ /* 0x002fe20008100405 */
[----:B------:R-:W-:Y:S02]  /*7ce0*/  LOP3.LUT R43, R45, 0xffffe000, RZ, 0xc0, !PT ;  /* 0xffffe0002d2b7812 */ /* 0x000fe400078ec0ff */
[----:B------:R-:W-:Y:S02]  /*7cf0*/  LOP3.LUT R44, R46, 0xffffe000, RZ, 0xc0, !PT ;  /* 0xffffe0002e2c7812 */ /* 0x000fe400078ec0ff */
[----:B------:R-:W-:Y:S01]  /*7d00*/  LOP3.LUT R45, R47, 0xffffe000, RZ, 0xc0, !PT ;  /* 0xffffe0002f2d7812 */ /* 0x000fe200078ec0ff */
[C---:B------:R-:W-:Y:S01]  /*7d10*/  FMUL R4, R33.reuse, R4 ;  /* 0x0000000421047220 */ /* 0x040fe20000400000 */
[C---:B------:R-:W-:Y:S01]  /*7d20*/  FMUL R5, R33.reuse, R5 ;  /* 0x0000000521057220 */ /* 0x040fe20000400000 */
[C---:B------:R-:W-:Y:S01]  /*7d30*/  FMUL R6, R33.reuse, R6 ;  /* 0x0000000621067220 */ /* 0x040fe20000400000 */
[----:B------:R-:W-:Y:S01]  /*7d40*/  FMUL R7, R33, R7 ;  /* 0x0000000721077220 */ /* 0x000fe20000400000 */
[----:B------:R-:W-:Y:S01]  /*7d50*/  FFMA R4, R35, R0, R4 ;  /* 0x0000000023047223 */ /* 0x000fe20000000004 */
[----:B------:R-:W-:Y:S01]  /*7d60*/  FMUL R8, R33, R8 ;  /* 0x0000000821087220 */ /* 0x000fe20000400000 */
[----:B------:R-:W-:Y:S01]  /*7d70*/  FFMA R5, R35, R2, R5 ;  /* 0x0000000223057223 */ /* 0x000fe20000000005 */
[----:B------:R-:W-:Y:S01]  /*7d80*/  FMUL R9, R33, R9 ;  /* 0x0000000921097220 */ /* 0x000fe20000400000 */
[----:B------:R-:W-:Y:S01]  /*7d90*/  FFMA R6, R35, R3, R6 ;  /* 0x0000000323067223 */ /* 0x000fe20000000006 */
[----:B------:R-:W-:Y:S01]  /*7da0*/  F2FP.TF32.F32.PACK_B R4, R4 ;  /* 0x00000004ff04723e */ /* 0x000fe200024050ff */
[----:B------:R-:W-:Y:S01]  /*7db0*/  FMUL R10, R33, R10 ;  /* 0x0000000a210a7220 */ /* 0x000fe20000400000 */
[----:B------:R-:W-:Y:S01]  /*7dc0*/  F2FP.TF32.F32.PACK_B R5, R5 ;  /* 0x00000005ff05723e */ /* 0x000fe200024050ff */
[----:B------:R-:W-:Y:S01]  /*7dd0*/  FFMA R7, R35, R20, R7 ;  /* 0x0000001423077223 */ /* 0x000fe20000000007 */
[----:B------:R-:W-:Y:S01]  /*7de0*/  FMUL R11, R33, R11 ;  /* 0x0000000b210b7220 */ /* 0x000fe20000400000 */
        /* <DEDUP_REMOVED lines=8> */
[----:B------:R-:W-:Y:S01]  /*7e70*/  F2FP.TF32.F32.PACK_B R6, R6 ;  /* 0x00000006ff06723e */ /* 0x000fe200024050ff */
[----:B------:R-:W-:Y:S01]  /*7e80*/  FFMA R12, R35, R38, R12 ;  /* 0x00000026230c7223 */ /* 0x000fe2000000000c */
[----:B------:R-:W-:Y:S01]  /*7e90*/  F2FP.TF32.F32.PACK_B R7, R7 ;  /* 0x00000007ff07723e */ /* 0x000fe200024050ff */
[----:B------:R-:W-:Y:S01]  /*7ea0*/  FMUL R16, R33, R16 ;  /* 0x0000001021107220 */ /* 0x000fe20000400000 */
[----:B------:R-:W-:Y:S01]  /*7eb0*/  FFMA R13, R35, R39, R13 ;  /* 0x00000027230d7223 */ /* 0x000fe2000000000d */
[----:B------:R-:W-:Y:S01]  /*7ec0*/  FMUL R17, R33, R17 ;  /* 0x0000001121117220 */ /* 0x000fe20000400000 */
[----:B------:R-:W-:Y:S01]  /*7ed0*/  FFMA R14, R35, R40, R14 ;  /* 0x00000028230e7223 */ /* 0x000fe2000000000e */
[----:B------:R1:W-:Y:S01]  /*7ee0*/  STSM.16.M88.4 [R83+0x6400], R4 ;  /* 0x0064000453007844 */ /* 0x0003e20000000200 */
[----:B------:R-:W-:Y:S01]  /*7ef0*/  FMUL R18, R33, R18 ;  /* 0x0000001221127220 */ /* 0x000fe20000400000 */
[----:B------:R-:W-:Y:S01]  /*7f00*/  FFMA R15, R35, R41, R15 ;  /* 0x00000029230f7223 */ /* 0x000fe2000000000f */
[----:B------:R-:W-:Y:S01]  /*7f10*/  FMUL R19, R33, R19 ;  /* 0x0000001321137220 */ /* 0x000fe20000400000 */
[----:B------:R-:W-:Y:S01]  /*7f20*/  F2FP.TF32.F32.PACK_B R8, R8 ;  /* 0x00000008ff08723e */ /* 0x000fe200024050ff */
[C---:B------:R-:W-:Y:S01]  /*7f30*/  FFMA R16, R35.reuse, R42, R16 ;  /* 0x0000002a23107223 */ /* 0x040fe20000000010 */
[----:B------:R-:W-:Y:S01]  /*7f40*/  F2FP.TF32.F32.PACK_B R9, R9 ;  /* 0x00000009ff09723e */ /* 0x000fe200024050ff */
[C---:B------:R-:W-:Y:S01]  /*7f50*/  FFMA R17, R35.reuse, R43, R17 ;  /* 0x0000002b23117223 */ /* 0x040fe20000000011 */
[----:B------:R-:W-:Y:S01]  /*7f60*/  F2FP.TF32.F32.PACK_B R10, R10 ;  /* 0x0000000aff0a723e */ /* 0x000fe200024050ff */
[C---:B------:R-:W-:Y:S01]  /*7f70*/  FFMA R18, R35.reuse, R44, R18 ;  /* 0x0000002c23127223 */ /* 0x040fe20000000012 */
[----:B------:R-:W-:Y:S01]  /*7f80*/  F2FP.TF32.F32.PACK_B R11, R11 ;  /* 0x0000000bff0b723e */ /* 0x000fe200024050ff */
[----:B------:R-:W-:Y:S01]  /*7f90*/  FFMA R19, R35, R45, R19 ;  /* 0x0000002d23137223 */ /* 0x000fe20000000013 */
[----:B------:R-:W-:Y:S02]  /*7fa0*/  F2FP.TF32.F32.PACK_B R12, R12 ;  /* 0x0000000cff0c723e */ /* 0x000fe400024050ff */
[----:B------:R-:W-:Y:S01]  /*7fb0*/  F2FP.TF32.F32.PACK_B R13, R13 ;  /* 0x0000000dff0d723e */ /* 0x000fe200024050ff */
[----:B------:R1:W-:Y:S01]  /*7fc0*/  STSM.16.M88.4 [R82+0x6400], R8 ;  /* 0x0064000852007844 */ /* 0x0003e20000000200 */
[----:B------:R-:W-:Y:S02]  /*7fd0*/  F2FP.TF32.F32.PACK_B R14, R14 ;  /* 0x0000000eff0e723e */ /* 0x000fe400024050ff */
[----:B------:R-:W-:Y:S02]  /*7fe0*/  F2FP.TF32.F32.PACK_B R15, R15 ;  /* 0x0000000fff0f723e */ /* 0x000fe400024050ff */
[----:B------:R-:W-:Y:S02]  /*7ff0*/  F2FP.TF32.F32.PACK_B R16, R16 ;  /* 0x00000010ff10723e */ /* 0x000fe400024050ff */
[----:B------:R-:W-:Y:S01]  /*8000*/  F2FP.TF32.F32.PACK_B R17, R17 ;  /* 0x00000011ff11723e */ /* 0x000fe200024050ff */
[----:B------:R1:W-:Y:S01]  /*8010*/  STSM.16.M88.4 [R85+0x6000], R12 ;  /* 0x0060000c55007844 */ /* 0x0003e20000000200 */
[----:B------:R-:W-:Y:S02]  /*8020*/  F2FP.TF32.F32.PACK_B R18, R18 ;  /* 0x00000012ff12723e */ /* 0x000fe400024050ff */
[----:B------:R-:W-:Y:S05]  /*8030*/  F2FP.TF32.F32.PACK_B R19, R19 ;  /* 0x00000013ff13723e */ /* 0x000fea00024050ff */
        /* <DEDUP_REMOVED lines=18> */
.L_x_123:
[----:B------:R-:W-:Y:S05]  /*8160*/  BSYNC.RECONVERGENT B0 ;  /* 0x0000000000007941 */ /* 0x000fea0003800200 */
.L_x_122:
[----:B------:R-:W-:Y:S01]  /*8170*/  BAR.SYNC.DEFER_BLOCKING 0x1, 0x80 ;  /* 0x0042000000007b1d */ /* 0x000fe20000010000 */
[----:B------:R-:W-:Y:S01]  /*8180*/  UISETP.NE.AND UP0, UPT, UR49, -0x4, UPT ;  /* 0xfffffffc3100788c */ /* 0x000fe2000bf05270 */
[----:B------:R-:W-:Y:S08]  /*8190*/  IADD3 R31, PT, PT, R31, 0x1, RZ ;  /* 0x000000011f1f7810 */ /* 0x000ff00007ffe0ff */
[----:B------:R-:W-:Y:S05]  /*81a0*/  BRA.U !UP0, `(.L_x_124) ;  /* 0x0000000108287547 */ /* 0x000fea000b800000 */
[----:B------:R-:W-:Y:S01]  /*81b0*/  ISETP.NE.AND P0, PT, R81, RZ, PT ;  /* 0x000000ff5100720c */ /* 0x000fe20003f05270 */
[----:B------:R-:W-:Y:S01]  /*81c0*/  IMAD.U32 R2, RZ, RZ, UR51 ;  /* 0x00000033ff027e24 */ /* 0x000fe2000f8e00ff */
[----:B------:R-:W-:Y:S01]  /*81d0*/  UIADD3 UR51, UPT, UPT, UR51, 0x1, URZ ;  /* 0x0000000133337890 */ /* 0x000fe2000fffe0ff */
[----:B------:R-:W-:Y:S03]  /*81e0*/  IMAD.U32 R0, RZ, RZ, UR37 ;  /* 0x00000025ff007e24 */ /* 0x000fe6000f8e00ff */
[----:B------:R-:W-:Y:S04]  /*81f0*/  UISETP.NE.AND UP0, UPT, UR51, 0x4, UPT ;  /* 0x000000043300788c */ /* 0x000fe8000bf05270 */
[----:B------:R-:W-:Y:S03]  /*8200*/  USEL UR51, UR51, URZ, UP0 ;  /* 0x000000ff33337287 */ /* 0x000fe60008000000 */
[----:B------:R-:W-:Y:S05]  /*8210*/  @P0 LEA R2, R2, UR48, 0x3 ;  /* 0x0000003002020c11 */ /* 0x000fea000f8e18ff */
[----:B------:R-:W-:Y:S05]  /*8220*/  @P0 VIADD R2, R2, 0x50 ;  /* 0x0000005002020836 */ /* 0x000fea0000000000 */
[----:B------:R-:W-:Y:S04]  /*8230*/  @P0 PRMT R0, R0, 0x654, R2 ;  /* 0x0000065400000816 */ /* 0x000fe80000000002 */
[----:B------:R2:W-:Y:S03]  /*8240*/  @P0 SYNCS.ARRIVE.TRANS64.RED.A1T0 RZ, [R0+URZ], RZ ;  /* 0x000000ff00ff09a7 */ /* 0x0005e600081004ff */
.L_x_124:
[----:B------:R-:W-:Y:S01]  /*8250*/  ISETP.NE.AND P2, PT, R78, RZ, PT ;  /* 0x000000ff4e00720c */ /* 0x000fe20003f45270 */
[----:B------:R-:W-:Y:S01]  /*8260*/  UIADD3 UR49, UPT, UPT, UR49, 0x4, URZ ;  /* 0x0000000431317890 */ /* 0x000fe2000fffe0ff */
[----:B------:R-:W-:Y:S01]  /*8270*/  ISETP.NE.AND P0, PT, R80, 0x2, PT ;  /* 0x000000025000780c */ /* 0x000fe20003f05270 */
[----:B-1----:R-:W-:Y:S01]  /*8280*/  IMAD.IADD R14, R29, 0x1, R62 ;  /* 0x000000011d0e7824 */ /* 0x002fe200078e023e */
[----:B------:R-:W-:Y:S01]  /*8290*/  ISETP.NE.AND P1, PT, R31, 0x4, PT ;  /* 0x000000041f00780c */ /* 0x000fe20003f25270 */
[----:B------:R-:W-:Y:S01]  /*82a0*/  IMAD.IADD R15, R30, 0x1, R63 ;  /* 0x000000011e0f7824 */ /* 0x000fe200078e023f */
[----:B------:R-:W-:Y:S02]  /*82b0*/  SEL R2, RZ, 0x1, P0 ;  /* 0x00000001ff027807 */ /* 0x000fe40000000000 */
[----:B--2---:R-:W-:Y:S02]  /*82c0*/  SEL R0, RZ, 0x1, P1 ;  /* 0x00000001ff007807 */ /* 0x004fe40000800000 */
[----:B------:R-:W-:Y:S02]  /*82d0*/  LOP3.LUT R72, R72, R2, RZ, 0x3c, !PT ;  /* 0x0000000248487212 */ /* 0x000fe400078e3cff */
[----:B------:R-:W-:Y:S02]  /*82e0*/  LOP3.LUT R73, R73, R0, RZ, 0x3c, !PT ;  /* 0x0000000049497212 */ /* 0x000fe400078e3cff */
[----:B------:R-:W-:Y:S02]  /*82f0*/  @P2 R2UR UR36, R71 ;  /* 0x00000000472422ca */ /* 0x000fe400000e0000 */
[----:B------:R-:W-:Y:S02]  /*8300*/  SEL R80, R80, RZ, P0 ;  /* 0x000000ff50507207 */ /* 0x000fe40000000000 */
[----:B------:R-:W-:Y:S01]  /*8310*/  SEL R31, R31, RZ, P1 ;  /* 0x000000ff1f1f7207 */ /* 0x000fe20000800000 */
[----:B------:R-:W-:Y:S10]  /*8320*/  @P2 BRA `(.L_x_125) ;  /* 0xffffffcc00082947 */ /* 0x000ff4000383ffff */
[----:B------:R-:W-:-:S09]  /*8330*/  UISETP.NE.AND UP0, UPT, UR50, URZ, UPT ;  /* 0x000000ff3200728c */ /* 0x000fd2000bf05270 */
[----:B------:R-:W-:Y:S05]  /*8340*/  BRA.U !UP0, `(.L_x_126) ;  /* 0x0000000108487547 */ /* 0x000fea000b800000 */
[----:B------:R-:W1:Y:S02]  /*8350*/  LDCU.64 UR4, c[0x0][0x890] ;  /* 0x00011200ff0477ac */ /* 0x000e640008000a00 */
[----:B-1----:R-:W-:-:S04]  /*8360*/  UISETP.NE.U32.AND UP0, UPT, UR4, URZ, UPT ;  /* 0x000000ff0400728c */ /* 0x002fc8000bf05070 */
[----:B------:R-:W-:-:S09]  /*8370*/  UISETP.NE.AND.EX UP0, UPT, UR5, URZ, UPT, UP0 ;  /* 0x000000ff0500728c */ /* 0x000fd2000bf05300 */
[----:B------:R-:W-:Y:S05]  /*8380*/  BRA.U UP0, `(.L_x_127) ;  /* 0x00000001000c7547 */ /* 0x000fea000b800000 */
[----:B------:R-:W-:-:S13]  /*8390*/  FSETP.NEU.AND P0, PT, R35, RZ, PT ;  /* 0x000000ff2300720b */ /* 0x000fda0003f0d000 */
[----:B------:R-:W-:Y:S05]  /*83a0*/  @!P0 EXIT ;  /* 0x000000000000894d */ /* 0x000fea0003800000 */
[----:B------:R-:W-:Y:S05]  /*83b0*/  BRA `(.L_x_126) ;  /* 0x00000000002c7947 */ /* 0x000fea0003800000 */
.L_x_127:
[----:B------:R-:W-:Y:S01]  /*83c0*/  ISETP.NE.AND P0, PT, R79, RZ, PT ;  /* 0x000000ff4f00720c */ /* 0x000fe20003f05270 */
[----:B------:R-:W-:-:S12]  /*83d0*/  BSSY.RECONVERGENT B0, `(.L_x_126) ;  /* 0x0000009000007945 */ /* 0x000fd80003800200 */
[----:B------:R-:W-:Y:S05]  /*83e0*/  @P0 BRA `(.L_x_128) ;  /* 0x0000000000140947 */ /* 0x000fea0003800000 */
[----:B------:R-:W1:Y:S02]  /*83f0*/  LDCU.64 UR4, c[0x0][0x888] ;  /* 0x00011100ff0477ac */ /* 0x000e640008000a00 */
[----:B-1----:R-:W-:-:S04]  /*8400*/  ISETP.NE.U32.AND P0, PT, RZ, UR4, PT ;  /* 0x00000004ff007c0c */ /* 0x002fc8000bf05070 */
[----:B------:R-:W-:-:S13]  /*8410*/  ISETP.NE.AND.EX P0, PT, RZ, UR5, PT, P0 ;  /* 0x00000005ff007c0c */ /* 0x000fda000bf05300 */
[----:B------:R-:W-:Y:S05]  /*8420*/  @!P0 EXIT ;  /* 0x000000000000894d */ /* 0x000fea0003800000 */
[----:B------:R-:W-:Y:S05]  /*8430*/  BRA `(.L_x_129) ;  /* 0x0000000000087947 */ /* 0x000fea0003800000 */
.L_x_128:
[----:B------:R-:W-:-:S13]  /*8440*/  FSETP.NEU.AND P0, PT, R35, RZ, PT ;  /* 0x000000ff2300720b */ /* 0x000fda0003f0d000 */
[----:B------:R-:W-:Y:S05]  /*8450*/  @!P0 EXIT ;  /* 0x000000000000894d */ /* 0x000fea0003800000 */
.L_x_129:
[----:B------:R-:W-:Y:S05]  /*8460*/  BSYNC.RECONVERGENT B0 ;  /* 0x0000000000007941 */ /* 0x000fea0003800200 */
.L_x_126:
[----:B------:R-:W-:Y:S01]  /*8470*/  ULEA UR4, UR51, UR48, 0x3 ;  /* 0x0000003033047291 */ /* 0x000fe2000f8e18ff */
[----:B------:R-:W-:-:S04]  /*8480*/  DEPBAR.LE SB0, 0x0 ;  /* 0x000080000000791a */ /* 0x000fc80000000000 */
[----:B------:R-:W-:-:S04]  /*8490*/  UIADD3 UR4, UPT, UPT, UR4, 0x50, URZ ;  /* 0x0000005004047890 */ /* 0x000fc8000fffe0ff */
[----:B------:R-:W-:-:S09]  /*84a0*/  UPRMT UR4, UR37, 0x654, UR4 ;  /* 0x0000065425047896 */ /* 0x000fd20008000004 */
[----:B------:R-:W-:Y:S01]  /*84b0*/  SYNCS.ARRIVE.TRANS64.RED.A1T0 RZ, [UR4], RZ ;  /* 0x000000ffffff79a7 */ /* 0x000fe20008100404 */
[----:B------:R-:W-:Y:S05]  /*84c0*/  EXIT ;  /* 0x000000000000794d */ /* 0x000fea0003800000 */
.L_x_19:
[----:B--2---:R2:W1:Y:S02]  /*84d0*/  SYNCS.PHASECHK.TRANS64.TRYWAIT P0, [R2+URZ+0xf0], R3 ;  /* 0x0000f003020075a7 */ /* 0x00446400080011ff */
[----:B-1----:R-:W-:Y:S05]  /*84e0*/  @!P0 NANOSLEEP.SYNCS 0x989680 ;  /* 0x009896800000895d */ /* 0x002fea0003900000 */
[----:B------:R-:W1:Y:S02]  /*84f0*/  @!P0 SYNCS.PHASECHK.TRANS64 P0, [R2+URZ+0xf0], R3 ;  /* 0x0000f003020085a7 */ /* 0x000e6400080010ff */
[----:B-1----:R-:W-:Y:S05]  /*8500*/  @!P0 BRA `(.L_x_19) ;  /* 0xfffffffc00f08947 */ /* 0x002fea000383ffff */
[----:B------:R-:W-:Y:S05]  /*8510*/  BRA `(.L_x_130) ;  /* 0xffffff9000287947 */ /* 0x000fea000383ffff */
.L_x_22:
[----:B-1----:R-:W-:-:S07]  /*8520*/  MOV R2, UR33 ;  /* 0x0000002100027c02 */ /* 0x002fce0008000f00 */
.L_x_131:
[----:B-1----:R1:W2:Y:S02]  /*8530*/  SYNCS.PHASECHK.TRANS64.TRYWAIT P0, [R2+URZ+0x18], R4 ;  /* 0x00001804020075a7 */ /* 0x0022a400080011ff */
[----:B--2---:R-:W-:Y:S05]  /*8540*/  @!P0 NANOSLEEP.SYNCS 0x989680 ;  /* 0x009896800000895d */ /* 0x004fea0003900000 */
[----:B------:R-:W2:Y:S02]  /*8550*/  @!P0 SYNCS.PHASECHK.TRANS64 P0, [R2+URZ+0x18], R4 ;  /* 0x00001804020085a7 */ /* 0x000ea400080010ff */
[----:B--2---:R-:W-:Y:S05]  /*8560*/  @!P0 BRA `(.L_x_131) ;  /* 0xfffffffc00f08947 */ /* 0x004fea000383ffff */
[----:B------:R-:W-:Y:S05]  /*8570*/  BRA `(.L_x_21) ;  /* 0xffffff9000787947 */ /* 0x000fea000383ffff */
.L_x_28:
[----:B-1----:R-:W-:-:S07]  /*8580*/  MOV R2, UR33 ;  /* 0x0000002100027c02 */ /* 0x002fce0008000f00 */
.L_x_132:
[----:B-1----:R1:W2:Y:S02]  /*8590*/  SYNCS.PHASECHK.TRANS64.TRYWAIT P0, [R2+URZ+0x18], R4 ;  /* 0x00001804020075a7 */ /* 0x0022a400080011ff */
[----:B--2---:R-:W-:Y:S05]  /*85a0*/  @!P0 NANOSLEEP.SYNCS 0x989680 ;  /* 0x009896800000895d */ /* 0x004fea0003900000 */
[----:B------:R-:W2:Y:S02]  /*85b0*/  @!P0 SYNCS.PHASECHK.TRANS64 P0, [R2+URZ+0x18], R4 ;  /* 0x00001804020085a7 */ /* 0x000ea400080010ff */
[----:B--2---:R-:W-:Y:S05]  /*85c0*/  @!P0 BRA `(.L_x_132) ;  /* 0xfffffffc00f08947 */ /* 0x004fea000383ffff */
[----:B------:R-:W-:Y:S05]  /*85d0*/  BRA `(.L_x_27) ;  /* 0xffffff9400507947 */ /* 0x000fea000383ffff */
.L_x_32:
[----:B-1----:R1:W2:Y:S02]  /*85e0*/  SYNCS.PHASECHK.TRANS64.TRYWAIT P0, [R2+URZ+0x80], R3 ;  /* 0x00008003020075a7 */ /* 0x0022a400080011ff */
[----:B--2---:R-:W-:Y:S05]  /*85f0*/  @!P0 NANOSLEEP.SYNCS 0x989680 ;  /* 0x009896800000895d */ /* 0x004fea0003900000 */
[----:B------:R-:W2:Y:S02]  /*8600*/  @!P0 SYNCS.PHASECHK.TRANS64 P0, [R2+URZ+0x80], R3 ;  /* 0x00008003020085a7 */ /* 0x000ea400080010ff */
[----:B--2---:R-:W-:Y:S05]  /*8610*/  @!P0 BRA `(.L_x_32) ;  /* 0xfffffffc00f08947 */ /* 0x004fea000383ffff */
[----:B------:R-:W-:Y:S05]  /*8620*/  BRA `(.L_x_133) ;  /* 0xffffff9800087947 */ /* 0x000fea000383ffff */
.L_x_36:
[----:B----4-:R-:W-:-:S07]  /*8630*/  MOV R0, UR5 ;  /* 0x0000000500007c02 */ /* 0x010fce0008000f00 */
.L_x_134:
[----:B-1----:R1:W2:Y:S02]  /*8640*/  SYNCS.PHASECHK.TRANS64.TRYWAIT P0, [R0+URZ], R2 ;  /* 0x00000002000075a7 */ /* 0x0022a400080011ff */
[----:B--2---:R-:W-:Y:S05]  /*8650*/  @!P0 NANOSLEEP.SYNCS 0x989680 ;  /* 0x009896800000895d */ /* 0x004fea0003900000 */
[----:B------:R-:W2:Y:S02]  /*8660*/  @!P0 SYNCS.PHASECHK.TRANS64 P0, [R0+URZ], R2 ;  /* 0x00000002000085a7 */ /* 0x000ea400080010ff */
[----:B--2---:R-:W-:Y:S05]  /*8670*/  @!P0 BRA `(.L_x_134) ;  /* 0xfffffffc00f08947 */ /* 0x004fea000383ffff */
[----:B------:R-:W-:Y:S05]  /*8680*/  BRA `(.L_x_135) ;  /* 0xffffff9c00787947 */ /* 0x000fea000383ffff */
.L_x_37:
[----:B----4-:R-:W-:-:S07]  /*8690*/  MOV R0, UR5 ;  /* 0x0000000500007c02 */ /* 0x010fce0008000f00 */
.L_x_136:
[----:B-1----:R1:W2:Y:S02]  /*86a0*/  SYNCS.PHASECHK.TRANS64.TRYWAIT P0, [R0+URZ], R2 ;  /* 0x00000002000075a7 */ /* 0x0022a400080011ff */
[----:B--2---:R-:W-:Y:S05]  /*86b0*/  @!P0 NANOSLEEP.SYNCS 0x989680 ;  /* 0x009896800000895d */ /* 0x004fea0003900000 */
[----:B------:R-:W2:Y:S02]  /*86c0*/  @!P0 SYNCS.PHASECHK.TRANS64 P0, [R0+URZ], R2 ;  /* 0x00000002000085a7 */ /* 0x000ea400080010ff */
[----:B--2---:R-:W-:Y:S05]  /*86d0*/  @!P0 BRA `(.L_x_136) ;  /* 0xfffffffc00f08947 */ /* 0x004fea000383ffff */
[----:B------:R-:W-:Y:S05]  /*86e0*/  BRA `(.L_x_137) ;  /* 0xffffff9c00847947 */ /* 0x000fea000383ffff */
.L_x_40:
[----:B-1----:R1:W2:Y:S02]  /*86f0*/  SYNCS.PHASECHK.TRANS64.TRYWAIT P0, [R0+URZ+0xe0], R4 ;  /* 0x0000e004000075a7 */ /* 0x0022a400080011ff */
[----:B--2---:R-:W-:Y:S05]  /*8700*/  @!P0 NANOSLEEP.SYNCS 0x989680 ;  /* 0x009896800000895d */ /* 0x004fea0003900000 */
[----:B------:R-:W2:Y:S02]  /*8710*/  @!P0 SYNCS.PHASECHK.TRANS64 P0, [R0+URZ+0xe0], R4 ;  /* 0x0000e004000085a7 */ /* 0x000ea400080010ff */
[----:B--2---:R-:W-:Y:S05]  /*8720*/  @!P0 BRA `(.L_x_40) ;  /* 0xfffffffc00f08947 */ /* 0x004fea000383ffff */
[----:B------:R-:W-:Y:S05]  /*8730*/  BRA `(.L_x_138) ;  /* 0xffffff9c00e07947 */ /* 0x000fea000383ffff */
.L_x_41:
[----:B------:R-:W-:-:S07]  /*8740*/  MOV R0, UR5 ;  /* 0x0000000500007c02 */ /* 0x000fce0008000f00 */
.L_x_139:
[----:B-1----:R1:W2:Y:S02]  /*8750*/  SYNCS.PHASECHK.TRANS64.TRYWAIT P0, [R0+URZ+0x90], R5 ;  /* 0x00009005000075a7 */ /* 0x0022a400080011ff */
[----:B--2---:R-:W-:Y:S05]  /*8760*/  @!P0 NANOSLEEP.SYNCS 0x989680 ;  /* 0x009896800000895d */ /* 0x004fea0003900000 */
[----:B------:R-:W2:Y:S02]  /*8770*/  @!P0 SYNCS.PHASECHK.TRANS64 P0, [R0+URZ+0x90], R5 ;  /* 0x00009005000085a7 */ /* 0x000ea400080010ff */
[----:B--2---:R-:W-:Y:S05]  /*8780*/  @!P0 BRA `(.L_x_139) ;  /* 0xfffffffc00f08947 */ /* 0x004fea000383ffff */
[----:B------:R-:W-:Y:S05]  /*8790*/  BRA `(.L_x_140) ;  /* 0xffffff9c00f07947 */ /* 0x000fea000383ffff */
.L_x_42:
[----:B-1----:R1:W2:Y:S02]  /*87a0*/  SYNCS.PHASECHK.TRANS64.TRYWAIT P1, [R0+URZ+0x80], R4 ;  /* 0x00008004000075a7 */ /* 0x0022a400080211ff */
[----:B--2---:R-:W-:Y:S05]  /*87b0*/  @!P1 NANOSLEEP.SYNCS 0x989680 ;  /* 0x009896800000995d */ /* 0x004fea0003900000 */
[----:B------:R-:W2:Y:S02]  /*87c0*/  @!P1 SYNCS.PHASECHK.TRANS64 P1, [R0+URZ+0x80], R4 ;  /* 0x00008004000095a7 */ /* 0x000ea400080210ff */
[----:B--2---:R-:W-:Y:S05]  /*87d0*/  @!P1 BRA `(.L_x_42) ;  /* 0xfffffffc00f09947 */ /* 0x004fea000383ffff */
[----:B------:R-:W-:Y:S05]  /*87e0*/  BRA `(.L_x_141) ;  /* 0xffffffa000207947 */ /* 0x000fea000383ffff */
.L_x_45:
[----:B------:R-:W-:-:S07]  /*87f0*/  MOV R0, UR5 ;  /* 0x0000000500007c02 */ /* 0x000fce0008000f00 */
.L_x_142:
[----:B-1----:R1:W2:Y:S02]  /*8800*/  SYNCS.PHASECHK.TRANS64.TRYWAIT P0, [R0+URZ+0x90], R2 ;  /* 0x00009002000075a7 */ /* 0x0022a400080011ff */
[----:B--2---:R-:W-:Y:S05]  /*8810*/  @!P0 NANOSLEEP.SYNCS 0x989680 ;  /* 0x009896800000895d */ /* 0x004fea0003900000 */
[----:B------:R-:W2:Y:S02]  /*8820*/  @!P0 SYNCS.PHASECHK.TRANS64 P0, [R0+URZ+0x90], R2 ;  /* 0x00009002000085a7 */ /* 0x000ea400080010ff */
[----:B--2---:R-:W-:Y:S05]  /*8830*/  @!P0 BRA `(.L_x_142) ;  /* 0xfffffffc00f08947 */ /* 0x004fea000383ffff */
[----:B------:R-:W-:Y:S05]  /*8840*/  BRA `(.L_x_44) ;  /* 0xffffffa000747947 */ /* 0x000fea000383ffff */
.L_x_52:
[----:B-1----:R1:W2:Y:S02]  /*8850*/  SYNCS.PHASECHK.TRANS64.TRYWAIT P1, [R0+URZ+0x80], R2 ;  /* 0x00008002000075a7 */ /* 0x0022a400080211ff */
[----:B--2---:R-:W-:Y:S05]  /*8860*/  @!P1 NANOSLEEP.SYNCS 0x989680 ;  /* 0x009896800000995d */ /* 0x004fea0003900000 */
[----:B------:R-:W2:Y:S02]  /*8870*/  @!P1 SYNCS.PHASECHK.TRANS64 P1, [R0+URZ+0x80], R2 ;  /* 0x00008002000095a7 */ /* 0x000ea400080210ff */
[----:B--2---:R-:W-:Y:S05]  /*8880*/  @!P1 BRA `(.L_x_52) ;  /* 0xfffffffc00f09947 */ /* 0x004fea000383ffff */
[----:B------:R-:W-:Y:S05]  /*8890*/  BRA `(.L_x_143) ;  /* 0xffffffa800047947 */ /* 0x000fea000383ffff */
.L_x_53:
[----:B------:R-:W-:-:S07]  /*88a0*/  MOV R2, UR6 ;  /* 0x0000000600027c02 */ /* 0x000fce0008000f00 */
.L_x_144:
[----:B-1----:R1:W2:Y:S02]  /*88b0*/  SYNCS.PHASECHK.TRANS64.TRYWAIT P0, [R2+URZ+0xc0], R0 ;  /* 0x0000c000020075a7 */ /* 0x0022a400080011ff */
[----:B--2---:R-:W-:Y:S05]  /*88c0*/  @!P0 NANOSLEEP.SYNCS 0x989680 ;  /* 0x009896800000895d */ /* 0x004fea0003900000 */
[----:B------:R-:W2:Y:S02]  /*88d0*/  @!P0 SYNCS.PHASECHK.TRANS64 P0, [R2+URZ+0xc0], R0 ;  /* 0x0000c000020085a7 */ /* 0x000ea400080010ff */
[----:B--2---:R-:W-:Y:S05]  /*88e0*/  @!P0 BRA `(.L_x_144) ;  /* 0xfffffffc00f08947 */ /* 0x004fea000383ffff */
[----:B------:R-:W-:Y:S05]  /*88f0*/  BRA `(.L_x_145) ;  /* 0xffffffa800547947 */ /* 0x000fea000383ffff */
.L_x_56:
[----:B------:R-:W-:Y:S07]  /*8900*/  MOV R0, UR11 ;  /* 0x0000000b00007c02 */ /* 0x000fee0008000f00 */
.L_x_146:
[----:B-1----:R1:W2:Y:S02]  /*8910*/  SYNCS.PHASECHK.TRANS64.TRYWAIT P0, [R0+URZ], R2 ;  /* 0x00000002000075a7 */ /* 0x0022a400080011ff */
[----:B--2---:R-:W-:Y:S05]  /*8920*/  @!P0 NANOSLEEP.SYNCS 0x989680 ;  /* 0x009896800000895d */ /* 0x004fea0003900000 */
[----:B------:R-:W2:Y:S02]  /*8930*/  @!P0 SYNCS.PHASECHK.TRANS64 P0, [R0+URZ], R2 ;  /* 0x00000002000085a7 */ /* 0x000ea400080010ff */
[----:B--2---:R-:W-:Y:S05]  /*8940*/  @!P0 BRA `(.L_x_146) ;  /* 0xfffffffc00f08947 */ /* 0x004fea000383ffff */
[----:B------:R-:W-:Y:S05]  /*8950*/  BRA `(.L_x_55) ;  /* 0xffffffa800707947 */ /* 0x000fea000383ffff */
.L_x_59:
[----:B------:R-:W-:-:S07]  /*8960*/  MOV R0, UR6 ;  /* 0x0000000600007c02 */ /* 0x000fce0008000f00 */
.L_x_147:
[----:B--2---:R2:W4:Y:S02]  /*8970*/  SYNCS.PHASECHK.TRANS64.TRYWAIT P0, [R0+URZ], R2 ;  /* 0x00000002000075a7 */ /* 0x00452400080011ff */
[----:B----4-:R-:W-:Y:S05]  /*8980*/  @!P0 NANOSLEEP.SYNCS 0x989680 ;  /* 0x009896800000895d */ /* 0x010fea0003900000 */
[----:B------:R-:W4:Y:S02]  /*8990*/  @!P0 SYNCS.PHASECHK.TRANS64 P0, [R0+URZ], R2 ;  /* 0x00000002000085a7 */ /* 0x000f2400080010ff */
[----:B----4-:R-:W-:Y:S05]  /*89a0*/  @!P0 BRA `(.L_x_147) ;  /* 0xfffffffc00f08947 */ /* 0x010fea000383ffff */
[----:B------:R-:W-:Y:S05]  /*89b0*/  BRA `(.L_x_148) ;  /* 0xffffffac009c7947 */ /* 0x000fea000383ffff */
.L_x_60:
[----:B------:R-:W-:-:S07]  /*89c0*/  MOV R0, UR6 ;  /* 0x0000000600007c02 */ /* 0x000fce0008000f00 */
.L_x_149:
[----:B-1----:R1:W2:Y:S02]  /*89d0*/  SYNCS.PHASECHK.TRANS64.TRYWAIT P0, [R0+URZ], R3 ;  /* 0x00000003000075a7 */ /* 0x0022a400080011ff */
[----:B--2---:R-:W-:Y:S05]  /*89e0*/  @!P0 NANOSLEEP.SYNCS 0x989680 ;  /* 0x009896800000895d */ /* 0x004fea0003900000 */
[----:B------:R-:W2:Y:S02]  /*89f0*/  @!P0 SYNCS.PHASECHK.TRANS64 P0, [R0+URZ], R3 ;  /* 0x00000003000085a7 */ /* 0x000ea400080010ff */
[----:B--2---:R-:W-:Y:S05]  /*8a00*/  @!P0 BRA `(.L_x_149) ;  /* 0xfffffffc00f08947 */ /* 0x004fea000383ffff */
[----:B------:R-:W-:Y:S05]  /*8a10*/  BRA `(.L_x_150) ;  /* 0xffffffac00a87947 */ /* 0x000fea000383ffff */
.L_x_61:
[----:B------:R-:W-:-:S07]  /*8a20*/  MOV R0, UR6 ;  /* 0x0000000600007c02 */ /* 0x000fce0008000f00 */
.L_x_151:
[----:B-1----:R1:W2:Y:S02]  /*8a30*/  SYNCS.PHASECHK.TRANS64.TRYWAIT P0, [R0+URZ], R3 ;  /* 0x00000003000075a7 */ /* 0x0022a400080011ff */
[----:B--2---:R-:W-:Y:S05]  /*8a40*/  @!P0 NANOSLEEP.SYNCS 0x989680 ;  /* 0x009896800000895d */ /* 0x004fea0003900000 */
[----:B------:R-:W2:Y:S02]  /*8a50*/  @!P0 SYNCS.PHASECHK.TRANS64 P0, [R0+URZ], R3 ;  /* 0x00000003000085a7 */ /* 0x000ea400080010ff */
[----:B--2---:R-:W-:Y:S05]  /*8a60*/  @!P0 BRA `(.L_x_151) ;  /* 0xfffffffc00f08947 */ /* 0x004fea000383ffff */
[----:B------:R-:W-:Y:S05]  /*8a70*/  BRA `(.L_x_152) ;  /* 0xffffffac00b47947 */ /* 0x000fea000383ffff */
.L_x_62:
[----:B-1----:R-:W-:-:S07]  /*8a80*/  MOV R0, UR7 ;  /* 0x0000000700007c02 */ /* 0x002fce0008000f00 */
.L_x_153:
[----:B-1----:R1:W2:Y:S02]  /*8a90*/  SYNCS.PHASECHK.TRANS64.TRYWAIT P0, [R0+URZ], R2 ;  /* 0x00000002000075a7 */ /* 0x0022a400080011ff */
[----:B--2---:R-:W-:Y:S05]  /*8aa0*/  @!P0 NANOSLEEP.SYNCS 0x989680 ;  /* 0x009896800000895d */ /* 0x004fea0003900000 */
[----:B------:R-:W2:Y:S02]  /*8ab0*/  @!P0 SYNCS.PHASECHK.TRANS64 P0, [R0+URZ], R2 ;  /* 0x00000002000085a7 */ /* 0x000ea400080010ff */
[----:B--2---:R-:W-:Y:S05]  /*8ac0*/  @!P0 BRA `(.L_x_153) ;  /* 0xfffffffc00f08947 */ /* 0x004fea000383ffff */
[----:B------:R-:W-:Y:S05]  /*8ad0*/  BRA `(.L_x_154) ;  /* 0xffffffac00c07947 */ /* 0x000fea000383ffff */
.L_x_67:
[----:B--2---:R2:W3:Y:S02]  /*8ae0*/  SYNCS.PHASECHK.TRANS64.TRYWAIT P0, [R0+URZ+0x80], R2 ;  /* 0x00008002000075a7 */ /* 0x0044e400080011ff */
[----:B---3--:R-:W-:Y:S05]  /*8af0*/  @!P0 NANOSLEEP.SYNCS 0x989680 ;  /* 0x009896800000895d */ /* 0x008fea0003900000 */
[----:B------:R-:W3:Y:S02]  /*8b00*/  @!P0 SYNCS.PHASECHK.TRANS64 P0, [R0+URZ+0x80], R2 ;  /* 0x00008002000085a7 */ /* 0x000ee400080010ff */
[----:B---3--:R-:W-:Y:S05]  /*8b10*/  @!P0 BRA `(.L_x_67) ;  /* 0xfffffffc00f08947 */ /* 0x008fea000383ffff */
[----:B------:R-:W-:Y:S05]  /*8b20*/  BRA `(.L_x_155) ;  /* 0xffffffb000c87947 */ /* 0x000fea000383ffff */
.L_x_70:
[----:B------:R-:W-:Y:S07]  /*8b30*/  MOV R0, UR7 ;  /* 0x0000000700007c02 */ /* 0x000fee0008000f00 */
.L_x_156:
[----:B--2---:R2:W3:Y:S02]  /*8b40*/  SYNCS.PHASECHK.TRANS64.TRYWAIT P0, [R0+URZ+0x78], R2 ;  /* 0x00007802000075a7 */ /* 0x0044e400080011ff */
[----:B---3--:R-:W-:Y:S05]  /*8b50*/  @!P0 NANOSLEEP.SYNCS 0x989680 ;  /* 0x009896800000895d */ /* 0x008fea0003900000 */
[----:B------:R-:W3:Y:S02]  /*8b60*/  @!P0 SYNCS.PHASECHK.TRANS64 P0, [R0+URZ+0x78], R2 ;  /* 0x00007802000085a7 */ /* 0x000ee400080010ff */
[----:B---3--:R-:W-:Y:S05]  /*8b70*/  @!P0 BRA `(.L_x_156) ;  /* 0xfffffffc00f08947 */ /* 0x008fea000383ffff */
[----:B------:R-:W-:Y:S05]  /*8b80*/  BRA `(.L_x_69) ;  /* 0xffffffb400a87947 */ /* 0x000fea000383ffff */
.L_x_73:
[----:B------:R-:W-:Y:S07]  /*8b90*/  MOV R0, UR7 ;  /* 0x0000000700007c02 */ /* 0x000fee0008000f00 */
.L_x_157:
[----:B-1----:R1:W2:Y:S02]  /*8ba0*/  SYNCS.PHASECHK.TRANS64.TRYWAIT P0, [R0+URZ+0x50], R14 ;  /* 0x0000500e000075a7 */ /* 0x0022a400080011ff */
[----:B--2---:R-:W-:Y:S05]  /*8bb0*/  @!P0 NANOSLEEP.SYNCS 0x989680 ;  /* 0x009896800000895d */ /* 0x004fea0003900000 */
[----:B------:R-:W2:Y:S02]  /*8bc0*/  @!P0 SYNCS.PHASECHK.TRANS64 P0, [R0+URZ+0x50], R14 ;  /* 0x0000500e000085a7 */ /* 0x000ea400080010ff */
[----:B--2---:R-:W-:Y:S05]  /*8bd0*/  @!P0 BRA `(.L_x_157) ;  /* 0xfffffffc00f08947 */ /* 0x004fea000383ffff */
[----:B------:R-:W-:Y:S05]  /*8be0*/  BRA `(.L_x_158) ;  /* 0xffffffb800207947 */ /* 0x000fea000383ffff */
.L_x_74:
[----:B------:R-:W-:Y:S07]  /*8bf0*/  MOV R0, UR7 ;  /* 0x0000000700007c02 */ /* 0x000fee0008000f00 */
.L_x_159:
[----:B-1----:R1:W2:Y:S02]  /*8c00*/  SYNCS.PHASECHK.TRANS64.TRYWAIT P0, [R0+URZ+0x58], R14 ;  /* 0x0000580e000075a7 */ /* 0x0022a400080011ff */
[----:B--2---:R-:W-:Y:S05]  /*8c10*/  @!P0 NANOSLEEP.SYNCS 0x989680 ;  /* 0x009896800000895d */ /* 0x004fea0003900000 */
[----:B------:R-:W2:Y:S02]  /*8c20*/  @!P0 SYNCS.PHASECHK.TRANS64 P0, [R0+URZ+0x58], R14 ;  /* 0x0000580e000085a7 */ /* 0x000ea400080010ff */
[----:B--2---:R-:W-:Y:S05]  /*8c30*/  @!P0 BRA `(.L_x_159) ;  /* 0xfffffffc00f08947 */ /* 0x004fea000383ffff */
[----:B------:R-:W-:Y:S05]  /*8c40*/  BRA `(.L_x_160) ;  /* 0xffffffb800587947 */ /* 0x000fea000383ffff */
.L_x_75:
[----:B------:R-:W-:Y:S07]  /*8c50*/  MOV R0, UR7 ;  /* 0x0000000700007c02 */ /* 0x000fee0008000f00 */
.L_x_161:
[----:B-1----:R1:W2:Y:S02]  /*8c60*/  SYNCS.PHASECHK.TRANS64.TRYWAIT P0, [R0+URZ+0x60], R14 ;  /* 0x0000600e000075a7 */ /* 0x0022a400080011ff */
[----:B--2---:R-:W-:Y:S05]  /*8c70*/  @!P0 NANOSLEEP.SYNCS 0x989680 ;  /* 0x009896800000895d */ /* 0x004fea0003900000 */
[----:B------:R-:W2:Y:S02]  /*8c80*/  @!P0 SYNCS.PHASECHK.TRANS64 P0, [R0+URZ+0x60], R14 ;  /* 0x0000600e000085a7 */ /* 0x000ea400080010ff */
[----:B--2---:R-:W-:Y:S05]  /*8c90*/  @!P0 BRA `(.L_x_161) ;  /* 0xfffffffc00f08947 */ /* 0x004fea000383ffff */
[----:B------:R-:W-:Y:S05]  /*8ca0*/  BRA `(.L_x_162) ;  /* 0xffffffb8009c7947 */ /* 0x000fea000383ffff */
.L_x_76:
[----:B------:R-:W-:Y:S07]  /*8cb0*/  MOV R0, UR7 ;  /* 0x0000000700007c02 */ /* 0x000fee0008000f00 */
.L_x_163:
[----:B-1----:R1:W2:Y:S02]  /*8cc0*/  SYNCS.PHASECHK.TRANS64.TRYWAIT P0, [R0+URZ+0x68], R14 ;  /* 0x0000680e000075a7 */ /* 0x0022a400080011ff */
[----:B--2---:R-:W-:Y:S05]  /*8cd0*/  @!P0 NANOSLEEP.SYNCS 0x989680 ;  /* 0x009896800000895d */ /* 0x004fea0003900000 */
[----:B------:R-:W2:Y:S02]  /*8ce0*/  @!P0 SYNCS.PHASECHK.TRANS64 P0, [R0+URZ+0x68], R14 ;  /* 0x0000680e000085a7 */ /* 0x000ea400080010ff */
[----:B--2---:R-:W-:Y:S05]  /*8cf0*/  @!P0 BRA `(.L_x_163) ;  /* 0xfffffffc00f08947 */ /* 0x004fea000383ffff */
[----:B------:R-:W-:Y:S05]  /*8d00*/  BRA `(.L_x_164) ;  /* 0xffffffbc00207947 */ /* 0x000fea000383ffff */
.L_x_78:
[----:B------:R-:W-:-:S07]  /*8d10*/  MOV R0, UR7 ;  /* 0x0000000700007c02 */ /* 0x000fce0008000f00 */
.L_x_165:
[----:B-1----:R1:W3:Y:S02]  /*8d20*/  SYNCS.PHASECHK.TRANS64.TRYWAIT P0, [R0+URZ+0x50], R2 ;  /* 0x00005002000075a7 */ /* 0x0022e400080011ff */
[----:B---3--:R-:W-:Y:S05]  /*8d30*/  @!P0 NANOSLEEP.SYNCS 0x989680 ;  /* 0x009896800000895d */ /* 0x008fea0003900000 */
[----:B------:R-:W3:Y:S02]  /*8d40*/  @!P0 SYNCS.PHASECHK.TRANS64 P0, [R0+URZ+0x50], R2 ;  /* 0x00005002000085a7 */ /* 0x000ee400080010ff */
[----:B---3--:R-:W-:Y:S05]  /*8d50*/  @!P0 BRA `(.L_x_165) ;  /* 0xfffffffc00f08947 */ /* 0x008fea000383ffff */
[----:B------:R-:W-:Y:S05]  /*8d60*/  BRA `(.L_x_166) ;  /* 0xffffffbc00907947 */ /* 0x000fea000383ffff */
.L_x_79:
[----:B-1----:R-:W-:-:S07]  /*8d70*/  MOV R0, UR7 ;  /* 0x0000000700007c02 */ /* 0x002fce0008000f00 */
.L_x_167:
[----:B-1----:R1:W3:Y:S02]  /*8d80*/  SYNCS.PHASECHK.TRANS64.TRYWAIT P0, [R0+URZ+0x58], R2 ;  /* 0x00005802000075a7 */ /* 0x0022e400080011ff */
[----:B---3--:R-:W-:Y:S05]  /*8d90*/  @!P0 NANOSLEEP.SYNCS 0x989680 ;  /* 0x009896800000895d */ /* 0x008fea0003900000 */
[----:B------:R-:W3:Y:S02]  /*8da0*/  @!P0 SYNCS.PHASECHK.TRANS64 P0, [R0+URZ+0x58], R2 ;  /* 0x00005802000085a7 */ /* 0x000ee400080010ff */
[----:B---3--:R-:W-:Y:S05]  /*8db0*/  @!P0 BRA `(.L_x_167) ;  /* 0xfffffffc00f08947 */ /* 0x008fea000383ffff */
[----:B------:R-:W-:Y:S05]  /*8dc0*/  BRA `(.L_x_168) ;  /* 0xffffffbc00807947 */ /* 0x000fea000383ffff */
.L_x_80:
[----:B-1----:R-:W-:-:S07]  /*8dd0*/  MOV R0, UR7 ;  /* 0x0000000700007c02 */ /* 0x002fce0008000f00 */
.L_x_169:
[----:B-1----:R1:W3:Y:S02]  /*8de0*/  SYNCS.PHASECHK.TRANS64.TRYWAIT P0, [R0+URZ+0x60], R2 ;  /* 0x00006002000075a7 */ /* 0x0022e400080011ff */
[----:B---3--:R-:W-:Y:S05]  /*8df0*/  @!P0 NANOSLEEP.SYNCS 0x989680 ;  /* 0x009896800000895d */ /* 0x008fea0003900000 */
[----:B------:R-:W3:Y:S02]  /*8e00*/  @!P0 SYNCS.PHASECHK.TRANS64 P0, [R0+URZ+0x60], R2 ;  /* 0x00006002000085a7 */ /* 0x000ee400080010ff */
[----:B---3--:R-:W-:Y:S05]  /*8e10*/  @!P0 BRA `(.L_x_169) ;  /* 0xfffffffc00f08947 */ /* 0x008fea000383ffff */
[----:B------:R-:W-:Y:S05]  /*8e20*/  BRA `(.L_x_170) ;  /* 0xffffffbc00707947 */ /* 0x000fea000383ffff */
.L_x_82:
[----:B--2---:R2:W4:Y:S02]  /*8e30*/  SYNCS.PHASECHK.TRANS64.TRYWAIT P0, [R0+URZ+0x80], R2 ;  /* 0x00008002000075a7 */ /* 0x00452400080011ff */
[----:B----4-:R-:W-:Y:S05]  /*8e40*/  @!P0 NANOSLEEP.SYNCS 0x989680 ;  /* 0x009896800000895d */ /* 0x010fea0003900000 */
[----:B------:R-:W4:Y:S02]  /*8e50*/  @!P0 SYNCS.PHASECHK.TRANS64 P0, [R0+URZ+0x80], R2 ;  /* 0x00008002000085a7 */ /* 0x000f2400080010ff */
[----:B----4-:R-:W-:Y:S05]  /*8e60*/  @!P0 BRA `(.L_x_82) ;  /* 0xfffffffc00f08947 */ /* 0x010fea000383ffff */
[----:B------:R-:W-:Y:S05]  /*8e70*/  BRA `(.L_x_171) ;  /* 0xffffffc000487947 */ /* 0x000fea000383ffff */
.L_x_93:
[----:B-1----:R-:W-:Y:S04]  /*8e80*/  MOV R0, UR48 ;  /* 0x0000003000007c02 */ /* 0x002fe80008000f00 */
[----:B------:R1:W3:Y:S03]  /*8e90*/  SYNCS.PHASECHK.TRANS64.TRYWAIT P1, [R0+URZ+0x30], R3 ;  /* 0x00003003000075a7 */ /* 0x0002e600080211ff */
[----:B---3--:R-:W-:Y:S05]  /*8ea0*/  @!P1 NANOSLEEP.SYNCS 0x989680 ;  /* 0x009896800000995d */ /* 0x008fea0003900000 */
[----:B------:R-:W3:Y:S02]  /*8eb0*/  @!P1 SYNCS.PHASECHK.TRANS64 P1, [R0+URZ+0x30], R3 ;  /* 0x00003003000095a7 */ /* 0x000ee400080210ff */
[----:B---3--:R-:W-:Y:S05]  /*8ec0*/  @!P1 BRA `(.L_x_93) ;  /* 0xfffffffc00ec9947 */ /* 0x008fea000383ffff */
[----:B------:R-:W-:Y:S05]  /*8ed0*/  BRA `(.L_x_92) ;  /* 0xffffffcc00807947 */ /* 0x000fea000383ffff */
.L_x_95:
[----:B-1----:R1:W2:Y:S02]  /*8ee0*/  SYNCS.PHASECHK.TRANS64.TRYWAIT P0, [R84+URZ+0xa0], R2 ;  /* 0x0000a002540075a7 */ /* 0x0022a400080011ff */
[----:B--2---:R-:W-:Y:S05]  /*8ef0*/  @!P0 NANOSLEEP.SYNCS 0x989680 ;  /* 0x009896800000895d */ /* 0x004fea0003900000 */
[----:B------:R-:W2:Y:S02]  /*8f00*/  @!P0 SYNCS.PHASECHK.TRANS64 P0, [R84+URZ+0xa0], R2 ;  /* 0x0000a002540085a7 */ /* 0x000ea400080010ff */
[----:B--2---:R-:W-:Y:S05]  /*8f10*/  @!P0 BRA `(.L_x_95) ;  /* 0xfffffffc00f08947 */ /* 0x004fea000383ffff */
[----:B------:R-:W-:Y:S05]  /*8f20*/  BRA `(.L_x_94) ;  /* 0xffffffcc00ac7947 */ /* 0x000fea000383ffff */
.L_x_104:
[----:B-1----:R1:W2:Y:S02]  /*8f30*/  SYNCS.PHASECHK.TRANS64.TRYWAIT P0, [R2+URZ+0x30], R0 ;  /* 0x00003000020075a7 */ /* 0x0022a400080011ff */
[----:B--2---:R-:W-:Y:S05]  /*8f40*/  @!P0 NANOSLEEP.SYNCS 0x989680 ;  /* 0x009896800000895d */ /* 0x004fea0003900000 */
[----:B------:R-:W2:Y:S02]  /*8f50*/  @!P0 SYNCS.PHASECHK.TRANS64 P0, [R2+URZ+0x30], R0 ;  /* 0x00003000020085a7 */ /* 0x000ea400080010ff */
[----:B--2---:R-:W-:Y:S05]  /*8f60*/  @!P0 BRA `(.L_x_104) ;  /* 0xfffffffc00f08947 */ /* 0x004fea000383ffff */
[----:B------:R-:W-:Y:S05]  /*8f70*/  BRA `(.L_x_103) ;  /* 0xffffffd400d07947 */ /* 0x000fea000383ffff */
.L_x_112:
[----:B-1----:R1:W2:Y:S02]  /*8f80*/  SYNCS.PHASECHK.TRANS64.TRYWAIT P0, [R0+URZ+0x30], R5 ;  /* 0x00003005000075a7 */ /* 0x0022a400080011ff */
[----:B--2---:R-:W-:Y:S05]  /*8f90*/  @!P0 NANOSLEEP.SYNCS 0x989680 ;  /* 0x009896800000895d */ /* 0x004fea0003900000 */
[----:B------:R-:W2:Y:S02]  /*8fa0*/  @!P0 SYNCS.PHASECHK.TRANS64 P0, [R0+URZ+0x30], R5 ;  /* 0x00003005000085a7 */ /* 0x000ea400080010ff */
[----:B--2---:R-:W-:Y:S05]  /*8fb0*/  @!P0 BRA `(.L_x_112) ;  /* 0xfffffffc00f08947 */ /* 0x004fea000383ffff */
[----:B------:R-:W-:Y:S05]  /*8fc0*/  BRA `(.L_x_111) ;  /* 0xffffffe000147947 */ /* 0x000fea000383ffff */
.L_x_120:
[----:B--2---:R2:W3:Y:S02]  /*8fd0*/  SYNCS.PHASECHK.TRANS64.TRYWAIT P0, [R2+URZ+0x30], R0 ;  /* 0x00003000020075a7 */ /* 0x0044e400080011ff */
[----:B---3--:R-:W-:Y:S05]  /*8fe0*/  @!P0 NANOSLEEP.SYNCS 0x989680 ;  /* 0x009896800000895d */ /* 0x008fea0003900000 */
[----:B------:R-:W3:Y:S02]  /*8ff0*/  @!P0 SYNCS.PHASECHK.TRANS64 P0, [R2+URZ+0x30], R0 ;  /* 0x00003000020085a7 */ /* 0x000ee400080010ff */
[----:B---3--:R-:W-:Y:S05]  /*9000*/  @!P0 BRA `(.L_x_120) ;  /* 0xfffffffc00f08947 */ /* 0x008fea000383ffff */
[----:B------:R-:W-:Y:S05]  /*9010*/  BRA `(.L_x_119) ;  /* 0xffffffe800587947 */ /* 0x000fea000383ffff */
        .weak           $__internal_0_$__cuda_sm10x_tcgen05_guardrail_trap_col_being_dealloced_not_returned_by_alloc
        .type           $__internal_0_$__cuda_sm10x_tcgen05_guardrail_trap_col_being_dealloced_not_returned_by_alloc,@function
        .size           $__internal_0_$__cuda_sm10x_tcgen05_guardrail_trap_col_being_dealloced_not_returned_by_alloc,($__internal_1_$__cuda_sm10x_tcgen05_guardrail_trap_phase_invalid_during_alloc - $__internal_0_$__cuda_sm10x_tcgen05_guardrail_trap_col_being_dealloced_not_returned_by_alloc)
$__internal_0_$__cuda_sm10x_tcgen05_guardrail_trap_col_being_dealloced_not_returned_by_alloc:
[----:B------:R-:W-:Y:S05]  /*9020*/  BPT.TRAP 0x1 ;  /* 0x000000040000795c */ /* 0x000fea0000300000 */
[----:B------:R-:W-:-:S04]  /*9030*/  HFMA2 R3, -RZ, RZ, 0, 0 ;  /* 0x00000000ff037431 */ /* 0x000fc800000001ff */
[----:B------:R-:W-:Y:S05]  /*9040*/  RET.REL.NODEC R2 `(_ZN7cutlass13device_kernelINS_4gemm6kernel13GemmUniversalIN4cute5tupleIJiiiiEEENS1_10collective13CollectiveMmaINS1_35MainloopSm100TmaUmmaWarpSpecializedILi3ELi2ELi4ENS5_IJNS4_1CILi1EEESB_SB_EEEEENS5_IJNSA_ILi64EEENSA_ILi128EEESE_EEENS_10tfloat32_tENS5_IJlSB_lEEESH_SI_NS4_8TiledMMAINS4_8MMA_AtomIJNS4_17SM100_MMA_TF32_SSISH_SH_fLi64ELi128ELNS4_4UMMA5MajorE0ELSN_0ELNSM_7ScaleInE0ELSO_0EEEEEENS4_6LayoutISC_NS5_IJNSA_ILi0EEESS_SS_EEEEENS5_IJNS4_10UnderscoreESV_SV_EEEEENS4_13SM90_TMA_LOADENS4_14ComposedLayoutINS4_7SwizzleILi3ELi4ELi3EEENS4_18smem_ptr_flag_bitsILi32EEENSR_INS5_IJNSA_ILi8EEENSA_ILi32EEEEEENS5_IJS15_SB_EEEEEEEvNS4_8identityESY_S19_vS1A_EENS_8epilogue10collective18CollectiveEpilogueINS1C_23Sm100TmaWarpSpecializedILi4ELi2ELi16ELb1ELb0EEEJSG_NS5_IJNSR_ISE_SB_EENSR_IS15_SB_EEEEESH_SI_SH_SI_NS1C_6fusion15FusionCallbacksIS1G_NS1K_17LinearCombinationISH_fSH_fLNS_15FloatRoundStyleE2EEESG_S1J_JEEENS4_5SM1004TMEM4LOAD26SM100_TMEM_LOAD_16dp128b8xESY_S19_NS4_17SM75_U32x4_LDSM_NENS4_14SM90_TMA_STOREES19_NS4_17SM90_U32x4_STSM_NENS4_39AutoVectorizingCopyWithAssumedAlignmentILi128EEEEEEvvEEEEvNT_6ParamsE) ;  /* 0xffffff6c02ec7950 */ /* 0x000fea0003c3ffff */
        .weak           $__internal_1_$__cuda_sm10x_tcgen05_guardrail_trap_phase_invalid_during_alloc
        .type           $__internal_1_$__cuda_sm10x_tcgen05_guardrail_trap_phase_invalid_during_alloc,@function
        .size           $__internal_1_$__cuda_sm10x_tcgen05_guardrail_trap_phase_invalid_during_alloc,($__internal_2_$__cuda_sm10x_tcgen05_guardrail_trap_unallocated_columns_being_dealloced - $__internal_1_$__cuda_sm10x_tcgen05_guardrail_trap_phase_invalid_during_alloc)
$__internal_1_$__cuda_sm10x_tcgen05_guardrail_trap_phase_invalid_during_alloc:
[----:B------:R-:W-:Y:S05]  /*9050*/  BPT.TRAP 0x1 ;  /* 0x000000040000795c */ /* 0x000fea0000300000 */
[----:B------:R-:W-:-:S04]  /*9060*/  MOV R3, 0x0 ;  /* 0x0000000000037802 */ /* 0x000fc80000000f00 */
[----:B------:R-:W-:Y:S05]  /*9070*/  RET.REL.NODEC R2 `(_ZN7cutlass13device_kernelINS_4gemm6kernel13GemmUniversalIN4cute5tupleIJiiiiEEENS1_10collective13CollectiveMmaINS1_35MainloopSm100TmaUmmaWarpSpecializedILi3ELi2ELi4ENS5_IJNS4_1CILi1EEESB_SB_EEEEENS5_IJNSA_ILi64EEENSA_ILi128EEESE_EEENS_10tfloat32_tENS5_IJlSB_lEEESH_SI_NS4_8TiledMMAINS4_8MMA_AtomIJNS4_17SM100_MMA_TF32_SSISH_SH_fLi64ELi128ELNS4_4UMMA5MajorE0ELSN_0ELNSM_7ScaleInE0ELSO_0EEEEEENS4_6LayoutISC_NS5_IJNSA_ILi0EEESS_SS_EEEEENS5_IJNS4_10UnderscoreESV_SV_EEEEENS4_13SM90_TMA_LOADENS4_14ComposedLayoutINS4_7SwizzleILi3ELi4ELi3EEENS4_18smem_ptr_flag_bitsILi32EEENSR_INS5_IJNSA_ILi8EEENSA_ILi32EEEEEENS5_IJS15_SB_EEEEEEEvNS4_8identityESY_S19_vS1A_EENS_8epilogue10collective18CollectiveEpilogueINS1C_23Sm100TmaWarpSpecializedILi4ELi2ELi16ELb1ELb0EEEJSG_NS5_IJNSR_ISE_SB_EENSR_IS15_SB_EEEEESH_SI_SH_SI_NS1C_6fusion15FusionCallbacksIS1G_NS1K_17LinearCombinationISH_fSH_fLNS_15FloatRoundStyleE2EEESG_S1J_JEEENS4_5SM1004TMEM4LOAD26SM100_TMEM_LOAD_16dp128b8xESY_S19_NS4_17SM75_U32x4_LDSM_NENS4_14SM90_TMA_STOREES19_NS4_17SM90_U32x4_STSM_NENS4_39AutoVectorizingCopyWithAssumedAlignmentILi128EEEEEEvvEEEEvNT_6ParamsE) ;  /* 0xffffff6c02e07950 */ /* 0x000fea0003c3ffff */
        .weak           $__internal_2_$__cuda_sm10x_tcgen05_guardrail_trap_unallocated_columns_being_dealloced
        .type           $__internal_2_$__cuda_sm10x_tcgen05_guardrail_trap_unallocated_columns_being_dealloced,@function
        .size           $__internal_2_$__cuda_sm10x_tcgen05_guardrail_trap_unallocated_columns_being_dealloced,(.L_x_173 - $__internal_2_$__cuda_sm10x_tcgen05_guardrail_trap_unallocated_columns_being_dealloced)
$__internal_2_$__cuda_sm10x_tcgen05_guardrail_trap_unallocated_columns_being_dealloced:
[----:B------:R-:W-:Y:S05]  /*9080*/  BPT.TRAP 0x1 ;  /* 0x000000040000795c */ /* 0x000fea0000300000 */
[----:B------:R-:W-:-:S04]  /*9090*/  HFMA2 R3, -RZ, RZ, 0, 0 ;  /* 0x00000000ff037431 */ /* 0x000fc800000001ff */
[----:B------:R-:W-:Y:S05]  /*90a0*/  RET.REL.NODEC R2 `(_ZN7cutlass13device_kernelINS_4gemm6kernel13GemmUniversalIN4cute5tupleIJiiiiEEENS1_10collective13CollectiveMmaINS1_35MainloopSm100TmaUmmaWarpSpecializedILi3ELi2ELi4ENS5_IJNS4_1CILi1EEESB_SB_EEEEENS5_IJNSA_ILi64EEENSA_ILi128EEESE_EEENS_10tfloat32_tENS5_IJlSB_lEEESH_SI_NS4_8TiledMMAINS4_8MMA_AtomIJNS4_17SM100_MMA_TF32_SSISH_SH_fLi64ELi128ELNS4_4UMMA5MajorE0ELSN_0ELNSM_7ScaleInE0ELSO_0EEEEEENS4_6LayoutISC_NS5_IJNSA_ILi0EEESS_SS_EEEEENS5_IJNS4_10UnderscoreESV_SV_EEEEENS4_13SM90_TMA_LOADENS4_14ComposedLayoutINS4_7SwizzleILi3ELi4ELi3EEENS4_18smem_ptr_flag_bitsILi32EEENSR_INS5_IJNSA_ILi8EEENSA_ILi32EEEEEENS5_IJS15_SB_EEEEEEEvNS4_8identityESY_S19_vS1A_EENS_8epilogue10collective18CollectiveEpilogueINS1C_23Sm100TmaWarpSpecializedILi4ELi2ELi16ELb1ELb0EEEJSG_NS5_IJNSR_ISE_SB_EENSR_IS15_SB_EEEEESH_SI_SH_SI_NS1C_6fusion15FusionCallbacksIS1G_NS1K_17LinearCombinationISH_fSH_fLNS_15FloatRoundStyleE2EEESG_S1J_JEEENS4_5SM1004TMEM4LOAD26SM100_TMEM_LOAD_16dp128b8xESY_S19_NS4_17SM75_U32x4_LDSM_NENS4_14SM90_TMA_STOREES19_NS4_17SM90_U32x4_STSM_NENS4_39AutoVectorizingCopyWithAssumedAlignmentILi128EEEEEEvvEEEEvNT_6ParamsE) ;  /* 0xffffff6c02d47950 */ /* 0x000fea0003c3ffff */
.L_x_172:
[----:B------:R-:W-:-:S00]  /*90b0*/  BRA `(.L_x_172) ;  /* 0xfffffffc00fc7947 */ /* 0x000fc0000383ffff */
[----:B------:R-:W-:-:S00]  /*90c0*/  NOP ;  /* 0x0000000000007918 */ /* 0x000fc00000000000 */
        /* <DEDUP_REMOVED lines=11> */
.L_x_173:


//--------------------- .nv.global.init           --------------------------
	.section	.nv.global.init,"aw",@progbits
.nv.global.init:
	.type		$str$27,@object
	.size		$str$27,($str$28 - $str$27)
$str$27:
        /*0000*/ 	.byte	0x28, 0x61, 0x64, 0x64, 0x72, 0x65, 0x73, 0x73, 0x20, 0x26, 0x20, 0x6d, 0x61, 0x73, 0x6b, 0x29
        /*0010*/ 	.byte	0x20, 0x3d, 0x3d, 0x20, 0x30, 0x00
	.type		$str$28,@object
	.size		$str$28,($str$26 - $str$28)
$str$28:
        /*0016*/ 	.byte	0x2f, 0x74, 0x6d, 0x70, 0x2f, 0x63, 0x75, 0x74, 0x6c, 0x61, 0x73, 0x73, 0x5f, 0x73, 0x77, 0x65
        /*0026*/ 	.byte	0x65, 0x70, 0x5f, 0x73, 0x72, 0x63, 0x2f, 0x69, 0x6e, 0x63, 0x6c, 0x75, 0x64, 0x65, 0x2f, 0x63
        /*0036*/ 	.byte	0x75, 0x74, 0x65, 0x2f, 0x70, 0x6f, 0x69, 0x6e, 0x74, 0x65, 0x72, 0x5f, 0x66, 0x6c, 0x61, 0x67
        /*0046*/ 	.byte	0x67, 0x65, 0x64, 0x2e, 0x68, 0x70, 0x70, 0x00
	.type		$str$26,@object
	.size		$str$26,($str$25 - $str$26)
$str$26:
        /*004e*/ 	.byte	0x2f, 0x74, 0x6d, 0x70, 0x2f, 0x63, 0x75, 0x74, 0x6c, 0x61, 0x73, 0x73, 0x5f, 0x73, 0x77, 0x65
        /*005e*/ 	.byte	0x65, 0x70, 0x5f, 0x73, 0x72, 0x63, 0x2f, 0x69, 0x6e, 0x63, 0x6c, 0x75, 0x64, 0x65, 0x2f, 0x63
        /*006e*/ 	.byte	0x75, 0x74, 0x65, 0x2f, 0x61, 0x74, 0x6f, 0x6d, 0x2f, 0x63, 0x6f, 0x70, 0x79, 0x5f, 0x74, 0x72
        /*007e*/ 	.byte	0x61, 0x69, 0x74, 0x73, 0x5f, 0x73, 0x6d, 0x31, 0x30, 0x30, 0x2e, 0x68, 0x70, 0x70, 0x00
	.type		$str$25,@object
	.size		$str$25,(__unnamed_1 - $str$25)
$str$25:
        /*008d*/ 	.byte	0x28, 0x28, 0x75, 0x69, 0x6e, 0x74, 0x33, 0x32, 0x5f, 0x74, 0x28, 0x74, 0x68, 0x72, 0x65, 0x61
        /*009d*/ 	.byte	0x64, 0x49, 0x64, 0x78, 0x2e, 0x78, 0x29, 0x20, 0x2f, 0x20, 0x33, 0x32, 0x29, 0x20, 0x25, 0x20
        /*00ad*/ 	.byte	0x34, 0x29, 0x20, 0x3d, 0x3d, 0x20, 0x28, 0x28, 0x28, 0x74, 0x6d, 0x65, 0x6d, 0x5f, 0x61, 0x64
        /*00bd*/ 	.byte	0x64, 0x72, 0x20, 0x3e, 0x3e, 0x20, 0x31, 0x36, 0x29, 0x20, 0x2f, 0x20, 0x33, 0x32, 0x29, 0x20
        /*00cd*/ 	.byte	0x25, 0x20, 0x34, 0x29, 0x00
	.type		__unnamed_1,@object
	.size		__unnamed_1,(__unnamed_2 - __unnamed_1)
__unnamed_1:
        /*00d2*/ 	.byte	0x61, 0x75, 0x74, 0x6f, 0x20, 0x63, 0x75, 0x74, 0x65, 0x3a, 0x3a, 0x61, 0x73, 0x5f, 0x70, 0x6f
        /* <DEDUP_REMOVED lines=24> */
        /*0262*/ 	.byte	0x30, 0x34, 0x38, 0x3e, 0x3e, 0x3e, 0x3e, 0x5d, 0x00
	.type		__unnamed_2,@object
	.size		__unnamed_2,(.L_2 - __unnamed_2)
__unnamed_2:
        /* <DEDUP_REMOVED lines=45> */
        /*053b*/ 	.byte	0x3e, 0x3e, 0x3e, 0x5d, 0x00
.L_2:


//--------------------- .nv.shared._ZN7cutlass13device_kernelINS_4gemm6kernel13GemmUniversalIN4cute5tupleIJiiiiEEENS1_10collective13CollectiveMmaINS1_35MainloopSm100TmaUmmaWarpSpecializedILi3ELi2ELi4ENS5_IJNS4_1CILi1EEESB_SB_EEEEENS5_IJNSA_ILi64EEENSA_ILi128EEESE_EEENS_10tfloat32_tENS5_IJlSB_lEEESH_SI_NS4_8TiledMMAINS4_8MMA_AtomIJNS4_17SM100_MMA_TF32_SSISH_SH_fLi64ELi128ELNS4_4UMMA5MajorE0ELSN_0ELNSM_7ScaleInE0ELSO_0EEEEEENS4_6LayoutISC_NS5_IJNSA_ILi0EEESS_SS_EEEEENS5_IJNS4_10UnderscoreESV_SV_EEEEENS4_13SM90_TMA_LOADENS4_14ComposedLayoutINS4_7SwizzleILi3ELi4ELi3EEENS4_18smem_ptr_flag_bitsILi32EEENSR_INS5_IJNSA_ILi8EEENSA_ILi32EEEEEENS5_IJS15_SB_EEEEEEEvNS4_8identityESY_S19_vS1A_EENS_8epilogue10collective18CollectiveEpilogueINS1C_23Sm100TmaWarpSpecializedILi4ELi2ELi16ELb1ELb0EEEJSG_NS5_IJNSR_ISE_SB_EENSR_IS15_SB_EEEEESH_SI_SH_SI_NS1C_6fusion15FusionCallbacksIS1G_NS1K_17LinearCombinationISH_fSH_fLNS_15FloatRoundStyleE2EEESG_S1J_JEEENS4_5SM1004TMEM4LOAD26SM100_TMEM_LOAD_16dp128b8xESY_S19_NS4_17SM75_U32x4_LDSM_NENS4_14SM90_TMA_STOREES19_NS4_17SM90_U32x4_STSM_NENS4_39AutoVectorizingCopyWithAssumedAlignmentILi128EEEEEEvvEEEEvNT_6ParamsE --------------------------
	.section	.nv.shared._ZN7cutlass13device_kernelINS_4gemm6kernel13GemmUniversalIN4cute5tupleIJiiiiEEENS1_10collective13CollectiveMmaINS1_35MainloopSm100TmaUmmaWarpSpecializedILi3ELi2ELi4ENS5_IJNS4_1CILi1EEESB_SB_EEEEENS5_IJNSA_ILi64EEENSA_ILi128EEESE_EEENS_10tfloat32_tENS5_IJlSB_lEEESH_SI_NS4_8TiledMMAINS4_8MMA_AtomIJNS4_17SM100_MMA_TF32_SSISH_SH_fLi64ELi128ELNS4_4UMMA5MajorE0ELSN_0ELNSM_7ScaleInE0ELSO_0EEEEEENS4_6LayoutISC_NS5_IJNSA_ILi0EEESS_SS_EEEEENS5_IJNS4_10UnderscoreESV_SV_EEEEENS4_13SM90_TMA_LOADENS4_14ComposedLayoutINS4_7SwizzleILi3ELi4ELi3EEENS4_18smem_ptr_flag_bitsILi32EEENSR_INS5_IJNSA_ILi8EEENSA_ILi32EEEEEENS5_IJS15_SB_EEEEEEEvNS4_8identityESY_S19_vS1A_EENS_8epilogue10collective18CollectiveEpilogueINS1C_23Sm100TmaWarpSpecializedILi4ELi2ELi16ELb1ELb0EEEJSG_NS5_IJNSR_ISE_SB_EENSR_IS15_SB_EEEEESH_SI_SH_SI_NS1C_6fusion15FusionCallbacksIS1G_NS1K_17LinearCombinationISH_fSH_fLNS_15FloatRoundStyleE2EEESG_S1J_JEEENS4_5SM1004TMEM4LOAD26SM100_TMEM_LOAD_16dp128b8xESY_S19_NS4_17SM75_U32x4_LDSM_NENS4_14SM90_TMA_STOREES19_NS4_17SM90_U32x4_STSM_NENS4_39AutoVectorizingCopyWithAssumedAlignmentILi128EEEEEEvvEEEEvNT_6ParamsE,"aw",@nobits
	.sectionflags	@""
	.align	16
	.zero		1024


//--------------------- .nv.shared.reserved.0     --------------------------
	.section	.nv.shared.reserved.0,"aw",@nobits
	.weak		__nv_reservedSMEM_offset_0_alias
	.size		__nv_reservedSMEM_offset_0_alias, 0, 64
	.other		__nv_reservedSMEM_offset_0_alias,@"STO_CUDA_RESERVED_SHARED STV_DEFAULT"
__nv_reservedSMEM_offset_0_alias:
	.zero		0
.nv.shared.reserved.0:
	.zero		64
	.weak		__nv_reservedSMEM_tcgen05_partition
	.type		__nv_reservedSMEM_tcgen05_partition,@object
	.size		__nv_reservedSMEM_tcgen05_partition,(.L_0 - __nv_reservedSMEM_tcgen05_partition)
__nv_reservedSMEM_tcgen05_partition:
	.zero		32
.L_0:


//--------------------- .nv.global                --------------------------
	.section	.nv.global,"aw",@nobits
.nv.global:
	.type		_ZN39_INTERNAL_20661128_4_k_cu_46b0e8c6_93804cute1_E,@object
	.size		_ZN39_INTERNAL_20661128_4_k_cu_46b0e8c6_93804cute1_E,(_ZN39_INTERNAL_20661128_4_k_cu_46b0e8c6_93804cuda3std3__45__cpo6cbeginE - _ZN39_INTERNAL_20661128_4_k_cu_46b0e8c6_93804cute1_E)
_ZN39_INTERNAL_20661128_4_k_cu_46b0e8c6_93804cute1_E:
	.zero		1
	.type		_ZN39_INTERNAL_20661128_4_k_cu_46b0e8c6_93804cuda3std3__45__cpo6cbeginE,@object
	.size		_ZN39_INTERNAL_20661128_4_k_cu_46b0e8c6_93804cuda3std3__45__cpo6cbeginE,(_ZN39_INTERNAL_20661128_4_k_cu_46b0e8c6_93804cuda3std3__48in_placeE - _ZN39_INTERNAL_20661128_4_k_cu_46b0e8c6_93804cuda3std3__45__cpo6cbeginE)
_ZN39_INTERNAL_20661128_4_k_cu_46b0e8c6_93804cuda3std3__45__cpo6cbeginE:
	.zero		1
	.type		_ZN39_INTERNAL_20661128_4_k_cu_46b0e8c6_93804cuda3std3__48in_placeE,@object
	.size		_ZN39_INTERNAL_20661128_4_k_cu_46b0e8c6_93804cuda3std3__48in_placeE,(_ZN39_INTERNAL_20661128_4_k_cu_46b0e8c6_93804cuda3std6ranges3__45__cpo9iter_moveE - _ZN39_INTERNAL_20661128_4_k_cu_46b0e8c6_93804cuda3std3__48in_placeE)
_ZN39_INTERNAL_20661128_4_k_cu_46b0e8c6_93804cuda3std3__48in_placeE:
	.zero		1
	.type		_ZN39_INTERNAL_20661128_4_k_cu_46b0e8c6_93804cuda3std6ranges3__45__cpo9iter_moveE,@object
	.size		_ZN39_INTERNAL_20661128_4_k_cu_46b0e8c6_93804cuda3std6ranges3__45__cpo9iter_moveE,(_ZN39_INTERNAL_20661128_4_k_cu_46b0e8c6_93804cuda3std3__45__cpo5beginE - _ZN39_INTERNAL_20661128_4_k_cu_46b0e8c6_93804cuda3std6ranges3__45__cpo9iter_moveE)
_ZN39_INTERNAL_20661128_4_k_cu_46b0e8c6_93804cuda3std6ranges3__45__cpo9iter_moveE:
	.zero		1
	.type		_ZN39_INTERNAL_20661128_4_k_cu_46b0e8c6_93804cuda3std3__45__cpo5beginE,@object
	.size		_ZN39_INTERNAL_20661128_4_k_cu_46b0e8c6_93804cuda3std3__45__cpo5beginE,(_ZN39_INTERNAL_20661128_4_k_cu_46b0e8c6_93804cuda3std3__441_GLOBAL__N__20661128_4_k_cu_46b0e8c6_93806ignoreE - _ZN39_INTERNAL_20661128_4_k_cu_46b0e8c6_93804cuda3std3__45__cpo5beginE)
_ZN39_INTERNAL_20661128_4_k_cu_46b0e8c6_93804cuda3std3__45__cpo5beginE:
	.zero		1
	.type		_ZN39_INTERNAL_20661128_4_k_cu_46b0e8c6_93804cuda3std3__441_GLOBAL__N__20661128_4_k_cu_46b0e8c6_93806ignoreE,@object
	.size		_ZN39_INTERNAL_20661128_4_k_cu_46b0e8c6_93804cuda3std3__441_GLOBAL__N__20661128_4_k_cu_46b0e8c6_93806ignoreE,(_ZN39_INTERNAL_20661128_4_k_cu_46b0e8c6_93804cute7productE - _ZN39_INTERNAL_20661128_4_k_cu_46b0e8c6_93804cuda3std3__441_GLOBAL__N__20661128_4_k_cu_46b0e8c6_93806ignoreE)
_ZN39_INTERNAL_20661128_4_k_cu_46b0e8c6_93804cuda3std3__441_GLOBAL__N__20661128_4_k_cu_46b0e8c6_93806ignoreE:
	.zero		1
	.type		_ZN39_INTERNAL_20661128_4_k_cu_46b0e8c6_93804cute7productE,@object
	.size		_ZN39_INTERNAL_20661128_4_k_cu_46b0e8c6_93804cute7productE,(_ZN39_INTERNAL_20661128_4_k_cu_46b0e8c6_93804cuda3std3__45__cpo3endE - _ZN39_INTERNAL_20661128_4_k_cu_46b0e8c6_93804cute7productE)
_ZN39_INTERNAL_20661128_4_k_cu_46b0e8c6_93804cute7productE:
	.zero		1
	.type		_ZN39_INTERNAL_20661128_4_k_cu_46b0e8c6_93804cuda3std3__45__cpo3endE,@object
	.size		_ZN39_INTERNAL_20661128_4_k_cu_46b0e8c6_93804cuda3std3__45__cpo3endE,(_ZN39_INTERNAL_20661128_4_k_cu_46b0e8c6_93804cuda3std3__419piecewise_constructE - _ZN39_INTERNAL_20661128_4_k_cu_46b0e8c6_93804cuda3std3__45__cpo3endE)
_ZN39_INTERNAL_20661128_4_k_cu_46b0e8c6_93804cuda3std3__45__cpo3endE:
	.zero		1
	.type		_ZN39_INTERNAL_20661128_4_k_cu_46b0e8c6_93804cuda3std3__419piecewise_constructE,@object
	.size		_ZN39_INTERNAL_20661128_4_k_cu_46b0e8c6_93804cuda3std3__419piecewise_constructE,(_ZN39_INTERNAL_20661128_4_k_cu_46b0e8c6_93804cuda3std3__45__cpo4cendE - _ZN39_INTERNAL_20661128_4_k_cu_46b0e8c6_93804cuda3std3__419piecewise_constructE)
_ZN39_INTERNAL_20661128_4_k_cu_46b0e8c6_93804cuda3std3__419piecewise_constructE:
	.zero		1
	.type		_ZN39_INTERNAL_20661128_4_k_cu_46b0e8c6_93804cuda3std3__45__cpo4cendE,@object
	.size		_ZN39_INTERNAL_20661128_4_k_cu_46b0e8c6_93804cuda3std3__45__cpo4cendE,(_ZN39_INTERNAL_20661128_4_k_cu_46b0e8c6_93804cuda3std6ranges3__45__cpo4swapE - _ZN39_INTERNAL_20661128_4_k_cu_46b0e8c6_93804cuda3std3__45__cpo4cendE)
_ZN39_INTERNAL_20661128_4_k_cu_46b0e8c6_93804cuda3std3__45__cpo4cendE:
	.zero		1
	.type		_ZN39_INTERNAL_20661128_4_k_cu_46b0e8c6_93804cuda3std6ranges3__45__cpo4swapE,@object
	.size		_ZN39_INTERNAL_20661128_4_k_cu_46b0e8c6_93804cuda3std6ranges3__45__cpo4swapE,(.L_10 - _ZN39_INTERNAL_20661128_4_k_cu_46b0e8c6_93804cuda3std6ranges3__45__cpo4swapE)
_ZN39_INTERNAL_20661128_4_k_cu_46b0e8c6_93804cuda3std6ranges3__45__cpo4swapE:
	.zero		1
.L_10:


//--------------------- .nv.constant0._ZN7cutlass13device_kernelINS_4gemm6kernel13GemmUniversalIN4cute5tupleIJiiiiEEENS1_10collective13CollectiveMmaINS1_35MainloopSm100TmaUmmaWarpSpecializedILi3ELi2ELi4ENS5_IJNS4_1CILi1EEESB_SB_EEEEENS5_IJNSA_ILi64EEENSA_ILi128EEESE_EEENS_10tfloat32_tENS5_IJlSB_lEEESH_SI_NS4_8TiledMMAINS4_8MMA_AtomIJNS4_17SM100_MMA_TF32_SSISH_SH_fLi64ELi128ELNS4_4UMMA5MajorE0ELSN_0ELNSM_7ScaleInE0ELSO_0EEEEEENS4_6LayoutISC_NS5_IJNSA_ILi0EEESS_SS_EEEEENS5_IJNS4_10UnderscoreESV_SV_EEEEENS4_13SM90_TMA_LOADENS4_14ComposedLayoutINS4_7SwizzleILi3ELi4ELi3EEENS4_18smem_ptr_flag_bitsILi32EEENSR_INS5_IJNSA_ILi8EEENSA_ILi32EEEEEENS5_IJS15_SB_EEEEEEEvNS4_8identityESY_S19_vS1A_EENS_8epilogue10collective18CollectiveEpilogueINS1C_23Sm100TmaWarpSpecializedILi4ELi2ELi16ELb1ELb0EEEJSG_NS5_IJNSR_ISE_SB_EENSR_IS15_SB_EEEEESH_SI_SH_SI_NS1C_6fusion15FusionCallbacksIS1G_NS1K_17LinearCombinationISH_fSH_fLNS_15FloatRoundStyleE2EEESG_S1J_JEEENS4_5SM1004TMEM4LOAD26SM100_TMEM_LOAD_16dp128b8xESY_S19_NS4_17SM75_U32x4_LDSM_NENS4_14SM90_TMA_STOREES19_NS4_17SM90_U32x4_STSM_NENS4_39AutoVectorizingCopyWithAssumedAlignmentILi128EEEEEEvvEEEEvNT_6ParamsE --------------------------
	.section	.nv.constant0._ZN7cutlass13device_kernelINS_4gemm6kernel13GemmUniversalIN4cute5tupleIJiiiiEEENS1_10collective13CollectiveMmaINS1_35MainloopSm100TmaUmmaWarpSpecializedILi3ELi2ELi4ENS5_IJNS4_1CILi1EEESB_SB_EEEEENS5_IJNSA_ILi64EEENSA_ILi128EEESE_EEENS_10tfloat32_tENS5_IJlSB_lEEESH_SI_NS4_8TiledMMAINS4_8MMA_AtomIJNS4_17SM100_MMA_TF32_SSISH_SH_fLi64ELi128ELNS4_4UMMA5MajorE0ELSN_0ELNSM_7ScaleInE0ELSO_0EEEEEENS4_6LayoutISC_NS5_IJNSA_ILi0EEESS_SS_EEEEENS5_IJNS4_10UnderscoreESV_SV_EEEEENS4_13SM90_TMA_LOADENS4_14ComposedLayoutINS4_7SwizzleILi3ELi4ELi3EEENS4_18smem_ptr_flag_bitsILi32EEENSR_INS5_IJNSA_ILi8EEENSA_ILi32EEEEEENS5_IJS15_SB_EEEEEEEvNS4_8identityESY_S19_vS1A_EENS_8epilogue10collective18CollectiveEpilogueINS1C_23Sm100TmaWarpSpecializedILi4ELi2ELi16ELb1ELb0EEEJSG_NS5_IJNSR_ISE_SB_EENSR_IS15_SB_EEEEESH_SI_SH_SI_NS1C_6fusion15FusionCallbacksIS1G_NS1K_17LinearCombinationISH_fSH_fLNS_15FloatRoundStyleE2EEESG_S1J_JEEENS4_5SM1004TMEM4LOAD26SM100_TMEM_LOAD_16dp128b8xESY_S19_NS4_17SM75_U32x4_LDSM_NENS4_14SM90_TMA_STOREES19_NS4_17SM90_U32x4_STSM_NENS4_39AutoVectorizingCopyWithAssumedAlignmentILi128EEEEEEvvEEEEvNT_6ParamsE,"a",@progbits
	.sectionflags	@""
	.align	4
.nv.constant0._ZN7cutlass13device_kernelINS_4gemm6kernel13GemmUniversalIN4cute5tupleIJiiiiEEENS1_10collective13CollectiveMmaINS1_35MainloopSm100TmaUmmaWarpSpecializedILi3ELi2ELi4ENS5_IJNS4_1CILi1EEESB_SB_EEEEENS5_IJNSA_ILi64EEENSA_ILi128EEESE_EEENS_10tfloat32_tENS5_IJlSB_lEEESH_SI_NS4_8TiledMMAINS4_8MMA_AtomIJNS4_17SM100_MMA_TF32_SSISH_SH_fLi64ELi128ELNS4_4UMMA5MajorE0ELSN_0ELNSM_7ScaleInE0ELSO_0EEEEEENS4_6LayoutISC_NS5_IJNSA_ILi0EEESS_SS_EEEEENS5_IJNS4_10UnderscoreESV_SV_EEEEENS4_13SM90_TMA_LOADENS4_14ComposedLayoutINS4_7SwizzleILi3ELi4ELi3EEENS4_18smem_ptr_flag_bitsILi32EEENSR_INS5_IJNSA_ILi8EEENSA_ILi32EEEEEENS5_IJS15_SB_EEEEEEEvNS4_8identityESY_S19_vS1A_EENS_8epilogue10collective18CollectiveEpilogueINS1C_23Sm100TmaWarpSpecializedILi4ELi2ELi16ELb1ELb0EEEJSG_NS5_IJNSR_ISE_SB_EENSR_IS15_SB_EEEEESH_SI_SH_SI_NS1C_6fusion15FusionCallbacksIS1G_NS1K_17LinearCombinationISH_fSH_fLNS_15FloatRoundStyleE2EEESG_S1J_JEEENS4_5SM1004TMEM4LOAD26SM100_TMEM_LOAD_16dp128b8xESY_S19_NS4_17SM75_U32x4_LDSM_NENS4_14SM90_TMA_STOREES19_NS4_17SM90_U32x4_STSM_NENS4_39AutoVectorizingCopyWithAssumedAlignmentILi128EEEEEEvvEEEEvNT_6ParamsE:
	.zero		2944


//--------------------- SYMBOLS --------------------------

	.type		.nv.reservedSmem.offset0,@object
	.size		.nv.reservedSmem.offset0,0x4
	.type		.nv.reservedSmem.cap,@object
	.size		.nv.reservedSmem.cap,0x4
	.type		__assertfail,@function
